//
// Generated by NVIDIA NVVM Compiler
//
// Compiler Build ID: CL-36424714
// Cuda compilation tools, release 13.0, V13.0.88
// Based on NVVM 20.0.0
//

.version 9.0
.target sm_100
.address_size 64

	// .globl	default_function_kernel_3
// _ZZ25default_function_kernel_3E11ph_8_shared has been demoted

.visible .entry default_function_kernel_3(
	.param .u64 .ptr .align 1 default_function_kernel_3_param_0,
	.param .u64 .ptr .align 1 default_function_kernel_3_param_1,
	.param .u64 .ptr .align 1 default_function_kernel_3_param_2
)
.maxntid 2
{
	.reg .b32 	%r<14>;
	.reg .b32 	%f<136>;
	.reg .b64 	%rd<13>;
	// demoted variable
	.shared .align 4 .b8 _ZZ25default_function_kernel_3E11ph_8_shared[40];
	ld.param.u64 	%rd1, [default_function_kernel_3_param_0];
	ld.param.u64 	%rd2, [default_function_kernel_3_param_1];
	ld.param.u64 	%rd3, [default_function_kernel_3_param_2];
	cvta.to.global.u64 	%rd4, %rd3;
	cvta.to.global.u64 	%rd5, %rd2;
	cvta.to.global.u64 	%rd6, %rd1;
	mov.u32 	%r1, %ctaid.x;
	mul.lo.s32 	%r2, %r1, 10;
	mov.u32 	%r3, %tid.x;
	or.b32  	%r4, %r2, %r3;
	mul.wide.u32 	%rd7, %r4, 4;
	add.s64 	%rd8, %rd4, %rd7;
	ld.global.nc.f32 	%f1, [%rd8];
	shl.b32 	%r5, %r3, 2;
	mov.u32 	%r6, _ZZ25default_function_kernel_3E11ph_8_shared;
	add.s32 	%r7, %r6, %r5;
	st.shared.f32 	[%r7], %f1;
	ld.global.nc.f32 	%f2, [%rd8+8];
	st.shared.f32 	[%r7+8], %f2;
	ld.global.nc.f32 	%f3, [%rd8+16];
	st.shared.f32 	[%r7+16], %f3;
	ld.global.nc.f32 	%f4, [%rd8+24];
	st.shared.f32 	[%r7+24], %f4;
	ld.global.nc.f32 	%f5, [%rd8+32];
	st.shared.f32 	[%r7+32], %f5;
	bar.sync 	0;
	mul.lo.s32 	%r8, %r1, 80;
	mul.lo.s32 	%r9, %r3, 10;
	or.b32  	%r10, %r9, %r8;
	ld.shared.f32 	%f6, [_ZZ25default_function_kernel_3E11ph_8_shared];
	mul.wide.u32 	%rd9, %r10, 4;
	add.s64 	%rd10, %rd5, %rd9;
	ld.global.nc.f32 	%f7, [%rd10];
	cvt.rpi.f32.f32 	%f8, %f7;
	fma.rn.f32 	%f9, %f8, %f6, 0f00000000;
	ld.global.nc.f32 	%f10, [%rd10+80];
	cvt.rpi.f32.f32 	%f11, %f10;
	fma.rn.f32 	%f12, %f11, %f6, 0f00000000;
	ld.global.nc.f32 	%f13, [%rd10+20];
	cvt.rpi.f32.f32 	%f14, %f13;
	fma.rn.f32 	%f15, %f14, %f6, 0f00000000;
	ld.global.nc.f32 	%f16, [%rd10+100];
	cvt.rpi.f32.f32 	%f17, %f16;
	fma.rn.f32 	%f18, %f17, %f6, 0f00000000;
	ld.shared.f32 	%f19, [_ZZ25default_function_kernel_3E11ph_8_shared+20];
	ld.global.nc.f32 	%f20, [%rd10+160];
	cvt.rpi.f32.f32 	%f21, %f20;
	fma.rn.f32 	%f22, %f21, %f19, 0f00000000;
	ld.global.nc.f32 	%f23, [%rd10+240];
	cvt.rpi.f32.f32 	%f24, %f23;
	fma.rn.f32 	%f25, %f24, %f19, 0f00000000;
	ld.global.nc.f32 	%f26, [%rd10+180];
	cvt.rpi.f32.f32 	%f27, %f26;
	fma.rn.f32 	%f28, %f27, %f19, 0f00000000;
	ld.global.nc.f32 	%f29, [%rd10+260];
	cvt.rpi.f32.f32 	%f30, %f29;
	fma.rn.f32 	%f31, %f30, %f19, 0f00000000;
	ld.shared.f32 	%f32, [_ZZ25default_function_kernel_3E11ph_8_shared+4];
	ld.global.nc.f32 	%f33, [%rd10+4];
	cvt.rpi.f32.f32 	%f34, %f33;
	fma.rn.f32 	%f35, %f34, %f32, %f9;
	ld.global.nc.f32 	%f36, [%rd10+84];
	cvt.rpi.f32.f32 	%f37, %f36;
	fma.rn.f32 	%f38, %f37, %f32, %f12;
	ld.global.nc.f32 	%f39, [%rd10+24];
	cvt.rpi.f32.f32 	%f40, %f39;
	fma.rn.f32 	%f41, %f40, %f32, %f15;
	ld.global.nc.f32 	%f42, [%rd10+104];
	cvt.rpi.f32.f32 	%f43, %f42;
	fma.rn.f32 	%f44, %f43, %f32, %f18;
	ld.shared.f32 	%f45, [_ZZ25default_function_kernel_3E11ph_8_shared+24];
	ld.global.nc.f32 	%f46, [%rd10+164];
	cvt.rpi.f32.f32 	%f47, %f46;
	fma.rn.f32 	%f48, %f47, %f45, %f22;
	ld.global.nc.f32 	%f49, [%rd10+244];
	cvt.rpi.f32.f32 	%f50, %f49;
	fma.rn.f32 	%f51, %f50, %f45, %f25;
	ld.global.nc.f32 	%f52, [%rd10+184];
	cvt.rpi.f32.f32 	%f53, %f52;
	fma.rn.f32 	%f54, %f53, %f45, %f28;
	ld.global.nc.f32 	%f55, [%rd10+264];
	cvt.rpi.f32.f32 	%f56, %f55;
	fma.rn.f32 	%f57, %f56, %f45, %f31;
	ld.shared.f32 	%f58, [_ZZ25default_function_kernel_3E11ph_8_shared+8];
	ld.global.nc.f32 	%f59, [%rd10+8];
	cvt.rpi.f32.f32 	%f60, %f59;
	fma.rn.f32 	%f61, %f60, %f58, %f35;
	ld.global.nc.f32 	%f62, [%rd10+88];
	cvt.rpi.f32.f32 	%f63, %f62;
	fma.rn.f32 	%f64, %f63, %f58, %f38;
	ld.global.nc.f32 	%f65, [%rd10+28];
	cvt.rpi.f32.f32 	%f66, %f65;
	fma.rn.f32 	%f67, %f66, %f58, %f41;
	ld.global.nc.f32 	%f68, [%rd10+108];
	cvt.rpi.f32.f32 	%f69, %f68;
	fma.rn.f32 	%f70, %f69, %f58, %f44;
	ld.shared.f32 	%f71, [_ZZ25default_function_kernel_3E11ph_8_shared+28];
	ld.global.nc.f32 	%f72, [%rd10+168];
	cvt.rpi.f32.f32 	%f73, %f72;
	fma.rn.f32 	%f74, %f73, %f71, %f48;
	ld.global.nc.f32 	%f75, [%rd10+248];
	cvt.rpi.f32.f32 	%f76, %f75;
	fma.rn.f32 	%f77, %f76, %f71, %f51;
	ld.global.nc.f32 	%f78, [%rd10+188];
	cvt.rpi.f32.f32 	%f79, %f78;
	fma.rn.f32 	%f80, %f79, %f71, %f54;
	ld.global.nc.f32 	%f81, [%rd10+268];
	cvt.rpi.f32.f32 	%f82, %f81;
	fma.rn.f32 	%f83, %f82, %f71, %f57;
	ld.shared.f32 	%f84, [_ZZ25default_function_kernel_3E11ph_8_shared+12];
	ld.global.nc.f32 	%f85, [%rd10+12];
	cvt.rpi.f32.f32 	%f86, %f85;
	fma.rn.f32 	%f87, %f86, %f84, %f61;
	ld.global.nc.f32 	%f88, [%rd10+92];
	cvt.rpi.f32.f32 	%f89, %f88;
	fma.rn.f32 	%f90, %f89, %f84, %f64;
	ld.global.nc.f32 	%f91, [%rd10+32];
	cvt.rpi.f32.f32 	%f92, %f91;
	fma.rn.f32 	%f93, %f92, %f84, %f67;
	ld.global.nc.f32 	%f94, [%rd10+112];
	cvt.rpi.f32.f32 	%f95, %f94;
	fma.rn.f32 	%f96, %f95, %f84, %f70;
	ld.shared.f32 	%f97, [_ZZ25default_function_kernel_3E11ph_8_shared+32];
	ld.global.nc.f32 	%f98, [%rd10+172];
	cvt.rpi.f32.f32 	%f99, %f98;
	fma.rn.f32 	%f100, %f99, %f97, %f74;
	ld.global.nc.f32 	%f101, [%rd10+252];
	cvt.rpi.f32.f32 	%f102, %f101;
	fma.rn.f32 	%f103, %f102, %f97, %f77;
	ld.global.nc.f32 	%f104, [%rd10+192];
	cvt.rpi.f32.f32 	%f105, %f104;
	fma.rn.f32 	%f106, %f105, %f97, %f80;
	ld.global.nc.f32 	%f107, [%rd10+272];
	cvt.rpi.f32.f32 	%f108, %f107;
	fma.rn.f32 	%f109, %f108, %f97, %f83;
	ld.shared.f32 	%f110, [_ZZ25default_function_kernel_3E11ph_8_shared+16];
	ld.global.nc.f32 	%f111, [%rd10+16];
	cvt.rpi.f32.f32 	%f112, %f111;
	fma.rn.f32 	%f113, %f112, %f110, %f87;
	ld.global.nc.f32 	%f114, [%rd10+96];
	cvt.rpi.f32.f32 	%f115, %f114;
	fma.rn.f32 	%f116, %f115, %f110, %f90;
	ld.global.nc.f32 	%f117, [%rd10+36];
	cvt.rpi.f32.f32 	%f118, %f117;
	fma.rn.f32 	%f119, %f118, %f110, %f93;
	ld.global.nc.f32 	%f120, [%rd10+116];
	cvt.rpi.f32.f32 	%f121, %f120;
	fma.rn.f32 	%f122, %f121, %f110, %f96;
	ld.shared.f32 	%f123, [_ZZ25default_function_kernel_3E11ph_8_shared+36];
	ld.global.nc.f32 	%f124, [%rd10+176];
	cvt.rpi.f32.f32 	%f125, %f124;
	fma.rn.f32 	%f126, %f125, %f123, %f100;
	ld.global.nc.f32 	%f127, [%rd10+256];
	cvt.rpi.f32.f32 	%f128, %f127;
	fma.rn.f32 	%f129, %f128, %f123, %f103;
	ld.global.nc.f32 	%f130, [%rd10+196];
	cvt.rpi.f32.f32 	%f131, %f130;
	fma.rn.f32 	%f132, %f131, %f123, %f106;
	ld.global.nc.f32 	%f133, [%rd10+276];
	cvt.rpi.f32.f32 	%f134, %f133;
	fma.rn.f32 	%f135, %f134, %f123, %f109;
	shl.b32 	%r11, %r1, 4;
	shl.b32 	%r12, %r3, 1;
	or.b32  	%r13, %r12, %r11;
	mul.wide.u32 	%rd11, %r13, 4;
	add.s64 	%rd12, %rd6, %rd11;
	st.global.f32 	[%rd12], %f113;
	st.global.f32 	[%rd12+16], %f116;
	st.global.f32 	[%rd12+4], %f119;
	st.global.f32 	[%rd12+20], %f122;
	st.global.f32 	[%rd12+32], %f126;
	st.global.f32 	[%rd12+48], %f129;
	st.global.f32 	[%rd12+36], %f132;
	st.global.f32 	[%rd12+52], %f135;
	ret;

}
	// .globl	default_function_kernel_1
.visible .entry default_function_kernel_1(
	.param .u64 .ptr .align 1 default_function_kernel_1_param_0,
	.param .u64 .ptr .align 1 default_function_kernel_1_param_1
)
.maxntid 32
{
	.reg .b32 	%r<5>;
	.reg .b32 	%f<5>;
	.reg .b64 	%rd<8>;

	ld.param.u64 	%rd1, [default_function_kernel_1_param_0];
	ld.param.u64 	%rd2, [default_function_kernel_1_param_1];
	cvta.to.global.u64 	%rd3, %rd1;
	cvta.to.global.u64 	%rd4, %rd2;
	mov.u32 	%r1, %ctaid.x;
	shl.b32 	%r2, %r1, 5;
	mov.u32 	%r3, %tid.x;
	or.b32  	%r4, %r2, %r3;
	mul.wide.u32 	%rd5, %r4, 4;
	add.s64 	%rd6, %rd4, %rd5;
	ld.global.nc.f32 	%f1, [%rd6];
	cvt.rpi.f32.f32 	%f2, %f1;
	abs.f32 	%f3, %f2;
	div.rn.f32 	%f4, %f1, %f3;
	add.s64 	%rd7, %rd3, %rd5;
	st.global.f32 	[%rd7], %f4;
	ret;

}
	// .globl	default_function_kernel_2
.visible .entry default_function_kernel_2(
	.param .u64 .ptr .align 1 default_function_kernel_2_param_0,
	.param .u64 .ptr .align 1 default_function_kernel_2_param_1
)
.maxntid 8
{
	.reg .pred 	%p<15>;
	.reg .b32 	%r<25>;
	.reg .b32 	%f<47>;
	.reg .b64 	%rd<9>;

	ld.param.u64 	%rd1, [default_function_kernel_2_param_0];
	ld.param.u64 	%rd2, [default_function_kernel_2_param_1];
	cvta.to.global.u64 	%rd3, %rd2;
	mov.u32 	%r12, %ctaid.x;
	shl.b32 	%r13, %r12, 3;
	mov.u32 	%r14, %tid.x;
	or.b32  	%r1, %r13, %r14;
	mul.wide.u32 	%rd4, %r1, 4;
	add.s64 	%rd5, %rd3, %rd4;
	ld.global.nc.f32 	%f20, [%rd5];
	cvt.rpi.f32.f32 	%f1, %f20;
	abs.f32 	%f2, %f20;
	abs.f32 	%f46, %f1;
	setp.lt.f32 	%p1, %f46, %f2;
	@%p1 bra 	$L__BB2_12;
	mul.f32 	%f4, %f2, 0f4B000000;
	setp.gtu.f32 	%p2, %f46, %f4;
	@%p2 bra 	$L__BB2_8;
	div.approx.f32 	%f21, %f46, %f2;
	cvt.rzi.f32.f32 	%f44, %f21;
	neg.f32 	%f6, %f2;
	fma.rn.f32 	%f7, %f6, %f44, %f46;
	mov.b32 	%r2, %f7;
	mov.b32 	%r15, %f2;
	setp.lt.u32 	%p3, %r2, %r15;
	@%p3 bra 	$L__BB2_7;
	setp.lt.u32 	%p4, %r2, -2147483647;
	@%p4 bra 	$L__BB2_5;
	add.f32 	%f26, %f44, 0fBF800000;
	setp.lt.f32 	%p7, %f7, %f6;
	add.f32 	%f27, %f26, 0fBF800000;
	selp.f32 	%f44, %f27, %f26, %p7;
	bra.uni 	$L__BB2_7;
$L__BB2_5:
	add.f32 	%f44, %f44, 0f3F800000;
	add.f32 	%f22, %f2, %f2;
	setp.ltu.f32 	%p5, %f7, %f22;
	@%p5 bra 	$L__BB2_7;
	add.f32 	%f23, %f44, 0f3F800000;
	fma.rn.f32 	%f24, %f2, 0fC0400000, %f7;
	setp.ge.f32 	%p6, %f24, 0f00000000;
	add.f32 	%f25, %f23, 0f3F800000;
	selp.f32 	%f44, %f25, %f23, %p6;
$L__BB2_7:
	fma.rn.f32 	%f46, %f6, %f44, %f46;
	bra.uni 	$L__BB2_12;
$L__BB2_8:
	mov.b32 	%r3, %f46;
	mov.b32 	%r16, %f4;
	and.b32  	%r4, %r16, -8388608;
	and.b32  	%r17, %r3, 8388607;
	or.b32  	%r23, %r17, 1065353216;
	and.b32  	%r18, %r16, 8388607;
	or.b32  	%r6, %r18, 1065353216;
	mov.b32 	%f45, %r23;
	sub.s32 	%r19, %r3, %r4;
	add.s32 	%r20, %r19, 192937984;
	and.b32  	%r24, %r20, -8388608;
	setp.eq.s32 	%p8, %r24, 0;
	@%p8 bra 	$L__BB2_11;
	mov.b32 	%f28, %r6;
	rcp.approx.ftz.f32 	%f14, %f28;
	neg.f32 	%f15, %f28;
$L__BB2_10:
	min.u32 	%r21, %r24, 192937984;
	add.s32 	%r22, %r23, %r21;
	mov.b32 	%f29, %r22;
	mul.f32 	%f30, %f14, %f29;
	fma.rn.f32 	%f31, %f15, %f30, %f29;
	fma.rn.f32 	%f32, %f31, %f14, %f30;
	fma.rn.f32 	%f33, %f15, %f32, %f29;
	fma.rz.f32 	%f34, %f33, %f14, %f32;
	cvt.rzi.f32.f32 	%f35, %f34;
	fma.rn.f32 	%f45, %f15, %f35, %f29;
	sub.s32 	%r24, %r24, %r21;
	mov.b32 	%r23, %f45;
	setp.ne.s32 	%p9, %r24, 0;
	setp.ne.s32 	%p10, %r23, 0;
	and.pred  	%p11, %p9, %p10;
	@%p11 bra 	$L__BB2_10;
$L__BB2_11:
	mov.b32 	%f37, %r4;
	setp.leu.f32 	%p12, %f2, 0f00000000;
	setp.gt.u32 	%p13, %r3, 2139095039;
	selp.f32 	%f38, 0f7FFFFFFF, %f37, %p13;
	selp.f32 	%f39, 0f7FFFFFFF, %f38, %p12;
	mul.f32 	%f40, %f45, 0f34000000;
	mul.f32 	%f46, %f39, %f40;
$L__BB2_12:
	cvta.to.global.u64 	%rd6, %rd1;
	abs.f32 	%f41, %f46;
	setp.nan.f32 	%p14, %f41, %f41;
	copysign.f32 	%f42, %f1, %f46;
	selp.f32 	%f43, %f46, %f42, %p14;
	add.s64 	%rd8, %rd6, %rd4;
	st.global.f32 	[%rd8], %f43;
	ret;

}
	// .globl	default_function_kernel
.visible .entry default_function_kernel(
	.param .u64 .ptr .align 1 default_function_kernel_param_0,
	.param .u64 .ptr .align 1 default_function_kernel_param_1
)
.maxntid 32
{
	.reg .pred 	%p<4>;
	.reg .b32 	%r<5>;
	.reg .b32 	%f<26>;
	.reg .b64 	%rd<8>;

	ld.param.u64 	%rd1, [default_function_kernel_param_0];
	ld.param.u64 	%rd2, [default_function_kernel_param_1];
	cvta.to.global.u64 	%rd3, %rd1;
	cvta.to.global.u64 	%rd4, %rd2;
	mov.u32 	%r1, %ctaid.x;
	shl.b32 	%r2, %r1, 5;
	mov.u32 	%r3, %tid.x;
	or.b32  	%r4, %r2, %r3;
	mul.wide.u32 	%rd5, %r4, 4;
	add.s64 	%rd6, %rd4, %rd5;
	ld.global.nc.f32 	%f1, [%rd6];
	abs.f32 	%f2, %f1;
	fma.rn.f32 	%f3, %f2, 0fBF000000, 0f3F000000;
	rsqrt.approx.ftz.f32 	%f4, %f3;
	mul.f32 	%f5, %f4, %f3;
	mul.f32 	%f6, %f4, 0fBF000000;
	fma.rn.f32 	%f7, %f5, %f6, 0f3F000000;
	fma.rn.f32 	%f8, %f5, %f7, %f5;
	setp.eq.f32 	%p1, %f2, 0f3F800000;
	selp.f32 	%f9, 0f00000000, %f8, %p1;
	setp.gt.f32 	%p2, %f2, 0f3F0F5C29;
	selp.f32 	%f10, %f9, %f2, %p2;
	copysign.f32 	%f11, %f1, %f10;
	mul.f32 	%f12, %f11, %f11;
	fma.rn.f32 	%f13, %f12, 0f3D10ECEF, 0f3C8B1ABB;
	fma.rn.f32 	%f14, %f13, %f12, 0f3CFC028C;
	fma.rn.f32 	%f15, %f14, %f12, 0f3D372139;
	fma.rn.f32 	%f16, %f15, %f12, 0f3D9993DB;
	fma.rn.f32 	%f17, %f16, %f12, 0f3E2AAAC6;
	mul.f32 	%f18, %f12, %f17;
	fma.rn.f32 	%f19, %f18, %f11, %f11;
	neg.f32 	%f20, %f19;
	selp.f32 	%f21, %f19, %f20, %p2;
	fma.rn.f32 	%f22, 0f3F6EE581, 0f3FD774EB, %f21;
	setp.gt.f32 	%p3, %f1, 0f3F0F5C29;
	selp.f32 	%f23, %f19, %f22, %p3;
	add.f32 	%f24, %f23, %f23;
	selp.f32 	%f25, %f24, %f23, %p2;
	add.s64 	%rd7, %rd3, %rd5;
	st.global.f32 	[%rd7], %f25;
	ret;

}


// ===== COMPILED SASS (sm_100) =====

	.target	sm_100

	.elftype	@"ET_EXEC"


//--------------------- .note.nv.tkinfo           --------------------------
	.section	.note.nv.tkinfo,"",@"SHT_NOTE"
	.sectionflags	@"SHF_NOTE_NV_TKINFO"
	.tkinfo
        /*0018*/ 	.word	0x00000002
        /*0030*/ 	.string	""
        /*0030*/ 	.string	"ptxas"
        /*0030*/ 	.string	"Cuda compilation tools, release 13.0, V13.0.88"
        /*0030*/ 	.string	"Build cuda_13.0.r13.0/compiler.36424714_0"
        /*0030*/ 	.string	"-arch sm_100 -m 64 "



//--------------------- .note.nv.cuinfo           --------------------------
	.section	.note.nv.cuinfo,"",@"SHT_NOTE"
	.sectionflags	@"SHF_NOTE_NV_CUINFO"
        /*0018*/ 	.short	0x0002
        /*001a*/ 	.short	0x0064
        /*001c*/ 	.short	0x0082
	.zero		2


//--------------------- .nv.info                  --------------------------
	.section	.nv.info,"",@"SHT_CUDA_INFO"
	.align	4


	//----- nvinfo : EIATTR_REGCOUNT
	.align		4
        /*0000*/ 	.byte	0x04, 0x2f
        /*0002*/ 	.short	(.L_1 - .L_0)
	.align		4
.L_0:
        /*0004*/ 	.word	index@(default_function_kernel_3)
        /*0008*/ 	.word	0x0000003e


	//----- nvinfo : EIATTR_FRAME_SIZE
	.align		4
.L_1:
        /*000c*/ 	.byte	0x04, 0x11
        /*000e*/ 	.short	(.L_3 - .L_2)
	.align		4
.L_2:
        /*0010*/ 	.word	index@(default_function_kernel_3)
        /*0014*/ 	.word	0x00000000


	//----- nvinfo : EIATTR_REGCOUNT
	.align		4
.L_3:
        /*0018*/ 	.byte	0x04, 0x2f
        /*001a*/ 	.short	(.L_5 - .L_4)
	.align		4
.L_4:
        /*001c*/ 	.word	index@(default_function_kernel_1)
        /*0020*/ 	.word	0x00000010


	//----- nvinfo : EIATTR_FRAME_SIZE
	.align		4
.L_5:
        /*0024*/ 	.byte	0x04, 0x11
        /*0026*/ 	.short	(.L_7 - .L_6)
	.align		4
.L_6:
        /*0028*/ 	.word	index@($__internal_0_$__cuda_sm3x_div_rn_noftz_f32_slowpath)
        /*002c*/ 	.word	0x00000000


	//----- nvinfo : EIATTR_FRAME_SIZE
	.align		4
.L_7:
        /*0030*/ 	.byte	0x04, 0x11
        /*0032*/ 	.short	(.L_9 - .L_8)
	.align		4
.L_8:
        /*0034*/ 	.word	index@(default_function_kernel_1)
        /*0038*/ 	.word	0x00000000


	//----- nvinfo : EIATTR_REGCOUNT
	.align		4
.L_9:
        /*003c*/ 	.byte	0x04, 0x2f
        /*003e*/ 	.short	(.L_11 - .L_10)
	.align		4
.L_10:
        /*0040*/ 	.word	index@(default_function_kernel_2)
        /*0044*/ 	.word	0x0000000e


	//----- nvinfo : EIATTR_FRAME_SIZE
	.align		4
.L_11:
        /*0048*/ 	.byte	0x04, 0x11
        /*004a*/ 	.short	(.L_13 - .L_12)
	.align		4
.L_12:
        /*004c*/ 	.word	index@(default_function_kernel_2)
        /*0050*/ 	.word	0x00000000


	//----- nvinfo : EIATTR_REGCOUNT
	.align		4
.L_13:
        /*0054*/ 	.byte	0x04, 0x2f
        /*0056*/ 	.short	(.L_15 - .L_14)
	.align		4
.L_14:
        /*0058*/ 	.word	index@(default_function_kernel)
        /*005c*/ 	.word	0x0000000c


	//----- nvinfo : EIATTR_FRAME_SIZE
	.align		4
.L_15:
        /*0060*/ 	.byte	0x04, 0x11
        /*0062*/ 	.short	(.L_17 - .L_16)
	.align		4
.L_16:
        /*0064*/ 	.word	index@(default_function_kernel)
        /*0068*/ 	.word	0x00000000


	//----- nvinfo : EIATTR_MIN_STACK_SIZE
	.align		4
.L_17:
        /*006c*/ 	.byte	0x04, 0x12
        /*006e*/ 	.short	(.L_19 - .L_18)
	.align		4
.L_18:
        /*0070*/ 	.word	index@(default_function_kernel)
        /*0074*/ 	.word	0x00000000


	//----- nvinfo : EIATTR_MIN_STACK_SIZE
	.align		4
.L_19:
        /*0078*/ 	.byte	0x04, 0x12
        /*007a*/ 	.short	(.L_21 - .L_20)
	.align		4
.L_20:
        /*007c*/ 	.word	index@(default_function_kernel_2)
        /*0080*/ 	.word	0x00000000


	//----- nvinfo : EIATTR_MIN_STACK_SIZE
	.align		4
.L_21:
        /*0084*/ 	.byte	0x04, 0x12
        /*0086*/ 	.short	(.L_23 - .L_22)
	.align		4
.L_22:
        /*0088*/ 	.word	index@(default_function_kernel_1)
        /*008c*/ 	.word	0x00000000


	//----- nvinfo : EIATTR_MIN_STACK_SIZE
	.align		4
.L_23:
        /*0090*/ 	.byte	0x04, 0x12
        /*0092*/ 	.short	(.L_25 - .L_24)
	.align		4
.L_24:
        /*0094*/ 	.word	index@(default_function_kernel_3)
        /*0098*/ 	.word	0x00000000
.L_25:


//--------------------- .nv.compat                --------------------------
	.section	.nv.compat,"",@"SHT_CUDA_COMPAT_INFO"
	.align	4
        /*0000*/ 	.byte	0x02, 0x09, 0x00, 0x00, 0x02, 0x02, 0x01, 0x00, 0x02, 0x05, 0x05, 0x00, 0x03, 0x07, 0x01, 0x01
        /*0010*/ 	.byte	0x02, 0x03, 0x00, 0x00, 0x02, 0x06, 0x01, 0x00, 0x04, 0x0b, 0x08, 0x00, 0x01, 0x00, 0x00, 0x00
        /*0020*/ 	.byte	0x00, 0x00, 0x00, 0x00


//--------------------- .nv.info.default_function_kernel --------------------------
	.section	.nv.info.default_function_kernel,"",@"SHT_CUDA_INFO"
	.sectionflags	@""
	.align	4


	//----- nvinfo : EIATTR_CUDA_API_VERSION
	.align		4
        /*0000*/ 	.byte	0x04, 0x37
        /*0002*/ 	.short	(.L_27 - .L_26)
.L_26:
        /*0004*/ 	.word	0x00000082


	//----- nvinfo : EIATTR_KPARAM_INFO
	.align		4
.L_27:
        /*0008*/ 	.byte	0x04, 0x17
        /*000a*/ 	.short	(.L_29 - .L_28)
.L_28:
        /*000c*/ 	.word	0x00000000
        /*0010*/ 	.short	0x0001
        /*0012*/ 	.short	0x0008
        /*0014*/ 	.byte	0x00, 0xf5, 0x21, 0x00


	//----- nvinfo : EIATTR_KPARAM_INFO
	.align		4
.L_29:
        /*0018*/ 	.byte	0x04, 0x17
        /*001a*/ 	.short	(.L_31 - .L_30)
.L_30:
        /*001c*/ 	.word	0x00000000
        /*0020*/ 	.short	0x0000
        /*0022*/ 	.short	0x0000
        /*0024*/ 	.byte	0x00, 0xf5, 0x21, 0x00


	//----- nvinfo : EIATTR_SPARSE_MMA_MASK
	.align		4
.L_31:
        /*0028*/ 	.byte	0x03, 0x50
        /*002a*/ 	.short	0x0000


	//----- nvinfo : EIATTR_MAXREG_COUNT
	.align		4
        /*002c*/ 	.byte	0x03, 0x1b
        /*002e*/ 	.short	0x00ff


	//----- nvinfo : EIATTR_MERCURY_ISA_VERSION
	.align		4
        /*0030*/ 	.byte	0x03, 0x5f
        /*0032*/ 	.short	0x0101


	//----- nvinfo : EIATTR_VRC_CTA_INIT_COUNT
	.align		4
        /*0034*/ 	.byte	0x02, 0x4a
	.zero		1
	.zero		1


	//----- nvinfo : EIATTR_EXIT_INSTR_OFFSETS
	.align		4
        /*0038*/ 	.byte	0x04, 0x1c
        /*003a*/ 	.short	(.L_33 - .L_32)


	//   ....[0]....
.L_32:
        /*003c*/ 	.word	0x00000260


	//----- nvinfo : EIATTR_MAX_THREADS
	.align		4
.L_33:
        /*0040*/ 	.byte	0x04, 0x05
        /*0042*/ 	.short	(.L_35 - .L_34)
.L_34:
        /*0044*/ 	.word	0x00000020
        /*0048*/ 	.word	0x00000001
        /*004c*/ 	.word	0x00000001


	//----- nvinfo : EIATTR_CBANK_PARAM_SIZE
	.align		4
.L_35:
        /*0050*/ 	.byte	0x03, 0x19
        /*0052*/ 	.short	0x0010


	//----- nvinfo : EIATTR_PARAM_CBANK
	.align		4
        /*0054*/ 	.byte	0x04, 0x0a
        /*0056*/ 	.short	(.L_37 - .L_36)
	.align		4
.L_36:
        /*0058*/ 	.word	index@(.nv.constant0.default_function_kernel)
        /*005c*/ 	.short	0x0380
        /*005e*/ 	.short	0x0010


	//----- nvinfo : EIATTR_SW_WAR
	.align		4
.L_37:
        /*0060*/ 	.byte	0x04, 0x36
        /*0062*/ 	.short	(.L_39 - .L_38)
.L_38:
        /*0064*/ 	.word	0x00000008
.L_39:


//--------------------- .nv.info.default_function_kernel_2 --------------------------
	.section	.nv.info.default_function_kernel_2,"",@"SHT_CUDA_INFO"
	.sectionflags	@""
	.align	4


	//----- nvinfo : EIATTR_CUDA_API_VERSION
	.align		4
        /*0000*/ 	.byte	0x04, 0x37
        /*0002*/ 	.short	(.L_41 - .L_40)
.L_40:
        /*0004*/ 	.word	0x00000082


	//----- nvinfo : EIATTR_KPARAM_INFO
	.align		4
.L_41:
        /*0008*/ 	.byte	0x04, 0x17
        /*000a*/ 	.short	(.L_43 - .L_42)
.L_42:
        /*000c*/ 	.word	0x00000000
        /*0010*/ 	.short	0x0001
        /*0012*/ 	.short	0x0008
        /*0014*/ 	.byte	0x00, 0xf5, 0x21, 0x00


	//----- nvinfo : EIATTR_KPARAM_INFO
	.align		4
.L_43:
        /*0018*/ 	.byte	0x04, 0x17
        /*001a*/ 	.short	(.L_45 - .L_44)
.L_44:
        /*001c*/ 	.word	0x00000000
        /*0020*/ 	.short	0x0000
        /*0022*/ 	.short	0x0000
        /*0024*/ 	.byte	0x00, 0xf5, 0x21, 0x00


	//----- nvinfo : EIATTR_SPARSE_MMA_MASK
	.align		4
.L_45:
        /*0028*/ 	.byte	0x03, 0x50
        /*002a*/ 	.short	0x0000


	//----- nvinfo : EIATTR_MAXREG_COUNT
	.align		4
        /*002c*/ 	.byte	0x03, 0x1b
        /*002e*/ 	.short	0x00ff


	//----- nvinfo : EIATTR_MERCURY_ISA_VERSION
	.align		4
        /*0030*/ 	.byte	0x03, 0x5f
        /*0032*/ 	.short	0x0101


	//----- nvinfo : EIATTR_VRC_CTA_INIT_COUNT
	.align		4
        /*0034*/ 	.byte	0x02, 0x4a
	.zero		1
	.zero		1


	//----- nvinfo : EIATTR_EXIT_INSTR_OFFSETS
	.align		4
        /*0038*/ 	.byte	0x04, 0x1c
        /*003a*/ 	.short	(.L_47 - .L_46)


	//   ....[0]....
.L_46:
        /*003c*/ 	.word	0x00000540


	//----- nvinfo : EIATTR_MAX_THREADS
	.align		4
.L_47:
        /*0040*/ 	.byte	0x04, 0x05
        /*0042*/ 	.short	(.L_49 - .L_48)
.L_48:
        /*0044*/ 	.word	0x00000008
        /*0048*/ 	.word	0x00000001
        /*004c*/ 	.word	0x00000001


	//----- nvinfo : EIATTR_CRS_STACK_SIZE
	.align		4
.L_49:
        /*0050*/ 	.byte	0x04, 0x1e
        /*0052*/ 	.short	(.L_51 - .L_50)
.L_50:
        /*0054*/ 	.word	0x00000000


	//----- nvinfo : EIATTR_CBANK_PARAM_SIZE
	.align		4
.L_51:
        /*0058*/ 	.byte	0x03, 0x19
        /*005a*/ 	.short	0x0010


	//----- nvinfo : EIATTR_PARAM_CBANK
	.align		4
        /*005c*/ 	.byte	0x04, 0x0a
        /*005e*/ 	.short	(.L_53 - .L_52)
	.align		4
.L_52:
        /*0060*/ 	.word	index@(.nv.constant0.default_function_kernel_2)
        /*0064*/ 	.short	0x0380
        /*0066*/ 	.short	0x0010


	//----- nvinfo : EIATTR_SW_WAR
	.align		4
.L_53:
        /*0068*/ 	.byte	0x04, 0x36
        /*006a*/ 	.short	(.L_55 - .L_54)
.L_54:
        /*006c*/ 	.word	0x00000008
.L_55:


//--------------------- .nv.info.default_function_kernel_1 --------------------------
	.section	.nv.info.default_function_kernel_1,"",@"SHT_CUDA_INFO"
	.sectionflags	@""
	.align	4


	//----- nvinfo : EIATTR_CUDA_API_VERSION
	.align		4
        /*0000*/ 	.byte	0x04, 0x37
        /*0002*/ 	.short	(.L_57 - .L_56)
.L_56:
        /*0004*/ 	.word	0x00000082


	//----- nvinfo : EIATTR_KPARAM_INFO
	.align		4
.L_57:
        /*0008*/ 	.byte	0x04, 0x17
        /*000a*/ 	.short	(.L_59 - .L_58)
.L_58:
        /*000c*/ 	.word	0x00000000
        /*0010*/ 	.short	0x0001
        /*0012*/ 	.short	0x0008
        /*0014*/ 	.byte	0x00, 0xf5, 0x21, 0x00


	//----- nvinfo : EIATTR_KPARAM_INFO
	.align		4
.L_59:
        /*0018*/ 	.byte	0x04, 0x17
        /*001a*/ 	.short	(.L_61 - .L_60)
.L_60:
        /*001c*/ 	.word	0x00000000
        /*0020*/ 	.short	0x0000
        /*0022*/ 	.short	0x0000
        /*0024*/ 	.byte	0x00, 0xf5, 0x21, 0x00


	//----- nvinfo : EIATTR_SPARSE_MMA_MASK
	.align		4
.L_61:
        /*0028*/ 	.byte	0x03, 0x50
        /*002a*/ 	.short	0x0000


	//----- nvinfo : EIATTR_MAXREG_COUNT
	.align		4
        /*002c*/ 	.byte	0x03, 0x1b
        /*002e*/ 	.short	0x00ff


	//----- nvinfo : EIATTR_MERCURY_ISA_VERSION
	.align		4
        /*0030*/ 	.byte	0x03, 0x5f
        /*0032*/ 	.short	0x0101


	//----- nvinfo : EIATTR_VRC_CTA_INIT_COUNT
	.align		4
        /*0034*/ 	.byte	0x02, 0x4a
	.zero		1
	.zero		1


	//----- nvinfo : EIATTR_EXIT_INSTR_OFFSETS
	.align		4
        /*0038*/ 	.byte	0x04, 0x1c
        /*003a*/ 	.short	(.L_63 - .L_62)


	//   ....[0]....
.L_62:
        /*003c*/ 	.word	0x000001b0


	//----- nvinfo : EIATTR_MAX_THREADS
	.align		4
.L_63:
        /*0040*/ 	.byte	0x04, 0x05
        /*0042*/ 	.short	(.L_65 - .L_64)
.L_64:
        /*0044*/ 	.word	0x00000020
        /*0048*/ 	.word	0x00000001
        /*004c*/ 	.word	0x00000001


	//----- nvinfo : EIATTR_CRS_STACK_SIZE
	.align		4
.L_65:
        /*0050*/ 	.byte	0x04, 0x1e
        /*0052*/ 	.short	(.L_67 - .L_66)
.L_66:
        /*0054*/ 	.word	0x00000000


	//----- nvinfo : EIATTR_CBANK_PARAM_SIZE
	.align		4
.L_67:
        /*0058*/ 	.byte	0x03, 0x19
        /*005a*/ 	.short	0x0010


	//----- nvinfo : EIATTR_PARAM_CBANK
	.align		4
        /*005c*/ 	.byte	0x04, 0x0a
        /*005e*/ 	.short	(.L_69 - .L_68)
	.align		4
.L_68:
        /*0060*/ 	.word	index@(.nv.constant0.default_function_kernel_1)
        /*0064*/ 	.short	0x0380
        /*0066*/ 	.short	0x0010


	//----- nvinfo : EIATTR_SW_WAR
	.align		4
.L_69:
        /*0068*/ 	.byte	0x04, 0x36
        /*006a*/ 	.short	(.L_71 - .L_70)
.L_70:
        /*006c*/ 	.word	0x00000008
.L_71:


//--------------------- .nv.info.default_function_kernel_3 --------------------------
	.section	.nv.info.default_function_kernel_3,"",@"SHT_CUDA_INFO"
	.sectionflags	@""
	.align	4


	//----- nvinfo : EIATTR_CUDA_API_VERSION
	.align		4
        /*0000*/ 	.byte	0x04, 0x37
        /*0002*/ 	.short	(.L_73 - .L_72)
.L_72:
        /*0004*/ 	.word	0x00000082


	//----- nvinfo : EIATTR_KPARAM_INFO
	.align		4
.L_73:
        /*0008*/ 	.byte	0x04, 0x17
        /*000a*/ 	.short	(.L_75 - .L_74)
.L_74:
        /*000c*/ 	.word	0x00000000
        /*0010*/ 	.short	0x0002
        /*0012*/ 	.short	0x0010
        /*0014*/ 	.byte	0x00, 0xf5, 0x21, 0x00


	//----- nvinfo : EIATTR_KPARAM_INFO
	.align		4
.L_75:
        /*0018*/ 	.byte	0x04, 0x17
        /*001a*/ 	.short	(.L_77 - .L_76)
.L_76:
        /*001c*/ 	.word	0x00000000
        /*0020*/ 	.short	0x0001
        /*0022*/ 	.short	0x0008
        /*0024*/ 	.byte	0x00, 0xf5, 0x21, 0x00


	//----- nvinfo : EIATTR_KPARAM_INFO
	.align		4
.L_77:
        /*0028*/ 	.byte	0x04, 0x17
        /*002a*/ 	.short	(.L_79 - .L_78)
.L_78:
        /*002c*/ 	.word	0x00000000
        /*0030*/ 	.short	0x0000
        /*0032*/ 	.short	0x0000
        /*0034*/ 	.byte	0x00, 0xf5, 0x21, 0x00


	//----- nvinfo : EIATTR_SPARSE_MMA_MASK
	.align		4
.L_79:
        /*0038*/ 	.byte	0x03, 0x50
        /*003a*/ 	.short	0x0000


	//----- nvinfo : EIATTR_MAXREG_COUNT
	.align		4
        /*003c*/ 	.byte	0x03, 0x1b
        /*003e*/ 	.short	0x00ff


	//----- nvinfo : EIATTR_NUM_BARRIERS
	.align		4
        /*0040*/ 	.byte	0x02, 0x4c
        /*0042*/ 	.byte	0x01
	.zero		1


	//----- nvinfo : EIATTR_MERCURY_ISA_VERSION
	.align		4
        /*0044*/ 	.byte	0x03, 0x5f
        /*0046*/ 	.short	0x0101


	//----- nvinfo : EIATTR_VRC_CTA_INIT_COUNT
	.align		4
        /*0048*/ 	.byte	0x02, 0x4a
	.zero		1
	.zero		1


	//----- nvinfo : EIATTR_EXIT_INSTR_OFFSETS
	.align		4
        /*004c*/ 	.byte	0x04, 0x1c
        /*004e*/ 	.short	(.L_81 - .L_80)


	//   ....[0]....
.L_80:
        /*0050*/ 	.word	0x00000a40


	//----- nvinfo : EIATTR_MAX_THREADS
	.align		4
.L_81:
        /*0054*/ 	.byte	0x04, 0x05
        /*0056*/ 	.short	(.L_83 - .L_82)
.L_82:
        /*0058*/ 	.word	0x00000002
        /*005c*/ 	.word	0x00000001
        /*0060*/ 	.word	0x00000001


	//----- nvinfo : EIATTR_CBANK_PARAM_SIZE
	.align		4
.L_83:
        /*0064*/ 	.byte	0x03, 0x19
        /*0066*/ 	.short	0x0018


	//----- nvinfo : EIATTR_PARAM_CBANK
	.align		4
        /*0068*/ 	.byte	0x04, 0x0a
        /*006a*/ 	.short	(.L_85 - .L_84)
	.align		4
.L_84:
        /*006c*/ 	.word	index@(.nv.constant0.default_function_kernel_3)
        /*0070*/ 	.short	0x0380
        /*0072*/ 	.short	0x0018


	//----- nvinfo : EIATTR_SW_WAR
	.align		4
.L_85:
        /*0074*/ 	.byte	0x04, 0x36
        /*0076*/ 	.short	(.L_87 - .L_86)
.L_86:
        /*0078*/ 	.word	0x00000008
.L_87:


//--------------------- .nv.callgraph             --------------------------
	.section	.nv.callgraph,"",@"SHT_CUDA_CALLGRAPH"
	.align	4
	.sectionentsize	8
	.align		4
        /*0000*/ 	.word	0x00000000
	.align		4
        /*0004*/ 	.word	0xffffffff
	.align		4
        /*0008*/ 	.word	0x00000000
	.align		4
        /*000c*/ 	.word	0xfffffffe
	.align		4
        /*0010*/ 	.word	0x00000000
	.align		4
        /*0014*/ 	.word	0xfffffffd
	.align		4
        /*0018*/ 	.word	0x00000000
	.align		4
        /*001c*/ 	.word	0xfffffffc


//--------------------- .text.default_function_kernel --------------------------
	.section	.text.default_function_kernel,"ax",@progbits
	.align	128
        .global         default_function_kernel
        .type           default_function_kernel,@function
        .size           default_function_kernel,(.L_x_26 - default_function_kernel)
        .other          default_function_kernel,@"STO_CUDA_ENTRY STV_DEFAULT"
default_function_kernel:
.text.default_function_kernel:
[----:B------:R-:W-:Y:S01]  /*0000*/  LDC R1, c[0x0][0x37c] ;  /* 0x0000df00ff017b82 */ /* 0x000fe20000000800 */
[----:B------:R-:W0:Y:S07]  /*0010*/  S2R R5, SR_TID.X ;  /* 0x0000000000057919 */ /* 0x000e2e0000002100 */
[----:B------:R-:W1:Y:S01]  /*0020*/  S2UR UR4, SR_CTAID.X ;  /* 0x00000000000479c3 */ /* 0x000e620000002500 */
[----:B------:R-:W2:Y:S07]  /*0030*/  LDCU.64 UR6, c[0x0][0x358] ;  /* 0x00006b00ff0677ac */ /* 0x000eae0008000a00 */
[----:B------:R-:W3:Y:S01]  /*0040*/  LDC.64 R2, c[0x0][0x388] ;  /* 0x0000e200ff027b82 */ /* 0x000ee20000000a00 */
[----:B-1----:R-:W-:-:S06]  /*0050*/  USHF.L.U32 UR4, UR4, 0x5, URZ ;  /* 0x0000000504047899 */ /* 0x002fcc00080006ff */
[----:B0-----:R-:W-:-:S05]  /*0060*/  LOP3.LUT R5, R5, UR4, RZ, 0xfc, !PT ;  /* 0x0000000405057c12 */ /* 0x001fca000f8efcff */
[----:B---3--:R-:W-:-:S05]  /*0070*/  IMAD.WIDE.U32 R2, R5, 0x4, R2 ;  /* 0x0000000405027825 */ /* 0x008fca00078e0002 */
[----:B--2---:R0:W2:Y:S01]  /*0080*/  LDG.E.CONSTANT R0, desc[UR6][R2.64] ;  /* 0x0000000602007981 */ /* 0x0040a2000c1e9900 */
[----:B------:R-:W-:Y:S01]  /*0090*/  HFMA2 R7, -RZ, RZ, 1.75, 0 ;  /* 0x3f000000ff077431 */ /* 0x000fe200000001ff */
[----:B0-----:R-:W-:-:S04]  /*00a0*/  MOV R3, 0x3d10ecef ;  /* 0x3d10ecef00037802 */ /* 0x001fc80000000f00 */
[C---:B--2---:R-:W-:Y:S01]  /*00b0*/  FFMA R4, |R0|.reuse, -R7, 0.5 ;  /* 0x3f00000000047423 */ /* 0x044fe20000000a07 */
[C---:B------:R-:W-:Y:S02]  /*00c0*/  FSETP.NEU.AND P1, PT, |R0|.reuse, 1, PT ;  /* 0x3f8000000000780b */ /* 0x040fe40003f2d200 */
[----:B------:R-:W-:Y:S01]  /*00d0*/  FSETP.GT.AND P0, PT, |R0|, 0.56000000238418579102, PT ;  /* 0x3f0f5c290000780b */ /* 0x000fe20003f04200 */
[----:B------:R-:W0:Y:S02]  /*00e0*/  MUFU.RSQ R7, R4 ;  /* 0x0000000400077308 */ /* 0x000e240000001400 */
[----:B0-----:R-:W-:Y:S01]  /*00f0*/  FMUL R6, R4, R7 ;  /* 0x0000000704067220 */ /* 0x001fe20000400000 */
[----:B------:R-:W-:-:S04]  /*0100*/  FMUL R7, R7, -0.5 ;  /* 0xbf00000007077820 */ /* 0x000fc80000400000 */
[----:B------:R-:W-:-:S04]  /*0110*/  FFMA R7, R6, R7, 0.5 ;  /* 0x3f00000006077423 */ /* 0x000fc80000000007 */
[----:B------:R-:W-:-:S05]  /*0120*/  FFMA R7, R6, R7, R6 ;  /* 0x0000000706077223 */ /* 0x000fca0000000006 */
[----:B------:R-:W-:Y:S02]  /*0130*/  FSEL R7, R7, RZ, P1 ;  /* 0x000000ff07077208 */ /* 0x000fe40000800000 */
[----:B------:R-:W-:Y:S02]  /*0140*/  FSETP.GT.AND P1, PT, R0, 0.56000000238418579102, PT ;  /* 0x3f0f5c290000780b */ /* 0x000fe40003f24000 */
[----:B------:R-:W-:-:S04]  /*0150*/  FSEL R7, R7, |R0|, P0 ;  /* 0x4000000007077208 */ /* 0x000fc80000000000 */
[----:B------:R-:W-:-:S05]  /*0160*/  LOP3.LUT R7, R7, 0x80000000, R0, 0xb8, !PT ;  /* 0x8000000007077812 */ /* 0x000fca00078eb800 */
[----:B------:R-:W-:-:S04]  /*0170*/  FMUL R4, R7, R7 ;  /* 0x0000000707047220 */ /* 0x000fc80000400000 */
[----:B------:R-:W-:-:S04]  /*0180*/  FFMA R3, R4, R3, 0.016980519518256187439 ;  /* 0x3c8b1abb04037423 */ /* 0x000fc80000000003 */
[----:B------:R-:W-:-:S04]  /*0190*/  FFMA R3, R4, R3, 0.030762933194637298584 ;  /* 0x3cfc028c04037423 */ /* 0x000fc80000000003 */
[----:B------:R-:W-:-:S04]  /*01a0*/  FFMA R3, R4, R3, 0.044709417968988418579 ;  /* 0x3d37213904037423 */ /* 0x000fc80000000003 */
[C---:B------:R-:W-:Y:S02]  /*01b0*/  FFMA R9, R4.reuse, R3, 0.074989043176174163818 ;  /* 0x3d9993db04097423 */ /* 0x040fe40000000003 */
[----:B------:R-:W0:Y:S02]  /*01c0*/  LDC.64 R2, c[0x0][0x380] ;  /* 0x0000e000ff027b82 */ /* 0x000e240000000a00 */
[----:B------:R-:W-:-:S04]  /*01d0*/  FFMA R9, R4, R9, 0.16666707396507263184 ;  /* 0x3e2aaac604097423 */ /* 0x000fc80000000009 */
[----:B------:R-:W-:Y:S01]  /*01e0*/  FMUL R4, R4, R9 ;  /* 0x0000000904047220 */ /* 0x000fe20000400000 */
[----:B------:R-:W-:-:S03]  /*01f0*/  HFMA2 R9, -RZ, RZ, 1.9599609375, 20144 ;  /* 0x3fd774ebff097431 */ /* 0x000fc600000001ff */
[----:B------:R-:W-:-:S05]  /*0200*/  FFMA R7, R7, R4, R7 ;  /* 0x0000000407077223 */ /* 0x000fca0000000007 */
[----:B------:R-:W-:-:S05]  /*0210*/  FSEL R0, R7, -R7, P0 ;  /* 0x8000000707007208 */ /* 0x000fca0000000000 */
[----:B------:R-:W-:Y:S01]  /*0220*/  @!P1 FFMA R7, R9, 0.93318945169448852539, R0 ;  /* 0x3f6ee58109079823 */ /* 0x000fe20000000000 */
[----:B0-----:R-:W-:-:S04]  /*0230*/  IMAD.WIDE.U32 R2, R5, 0x4, R2 ;  /* 0x0000000405027825 */ /* 0x001fc800078e0002 */
[----:B------:R-:W-:-:S05]  /*0240*/  @P0 FADD R7, R7, R7 ;  /* 0x0000000707070221 */ /* 0x000fca0000000000 */
[----:B------:R-:W-:Y:S01]  /*0250*/  STG.E desc[UR6][R2.64], R7 ;  /* 0x0000000702007986 */ /* 0x000fe2000c101906 */
[----:B------:R-:W-:Y:S05]  /*0260*/  EXIT ;  /* 0x000000000000794d */ /* 0x000fea0003800000 */
.L_x_0:
[----:B------:R-:W-:-:S00]  /*0270*/  BRA `(.L_x_0) ;  /* 0xfffffffc00fc7947 */ /* 0x000fc0000383ffff */
[----:B------:R-:W-:-:S00]  /*0280*/  NOP ;  /* 0x0000000000007918 */ /* 0x000fc00000000000 */
[----:B------:R-:W-:-:S00]  /*0290*/  NOP ;  /* 0x0000000000007918 */ /* 0x000fc00000000000 */
[----:B------:R-:W-:-:S00]  /*02a0*/  NOP ;  /* 0x0000000000007918 */ /* 0x000fc00000000000 */
[----:B------:R-:W-:-:S00]  /*02b0*/  NOP ;  /* 0x0000000000007918 */ /* 0x000fc00000000000 */
[----:B------:R-:W-:-:S00]  /*02c0*/  NOP ;  /* 0x0000000000007918 */ /* 0x000fc00000000000 */
[----:B------:R-:W-:-:S00]  /*02d0*/  NOP ;  /* 0x0000000000007918 */ /* 0x000fc00000000000 */
[----:B------:R-:W-:-:S00]  /*02e0*/  NOP ;  /* 0x0000000000007918 */ /* 0x000fc00000000000 */
[----:B------:R-:W-:-:S00]  /*02f0*/  NOP ;  /* 0x0000000000007918 */ /* 0x000fc00000000000 */
.L_x_26:


//--------------------- .text.default_function_kernel_2 --------------------------
	.section	.text.default_function_kernel_2,"ax",@progbits
	.align	128
        .global         default_function_kernel_2
        .type           default_function_kernel_2,@function
        .size           default_function_kernel_2,(.L_x_27 - default_function_kernel_2)
        .other          default_function_kernel_2,@"STO_CUDA_ENTRY STV_DEFAULT"
default_function_kernel_2:
.text.default_function_kernel_2:
[----:B------:R-:W-:Y:S01]  /*0000*/  LDC R1, c[0x0][0x37c] ;  /* 0x0000df00ff017b82 */ /* 0x000fe20000000800 */
[----:B------:R-:W0:Y:S07]  /*0010*/  S2R R5, SR_TID.X ;  /* 0x0000000000057919 */ /* 0x000e2e0000002100 */
[----:B------:R-:W1:Y:S01]  /*0020*/  S2UR UR4, SR_CTAID.X ;  /* 0x00000000000479c3 */ /* 0x000e620000002500 */
[----:B------:R-:W2:Y:S07]  /*0030*/  LDCU.64 UR6, c[0x0][0x358] ;  /* 0x00006b00ff0677ac */ /* 0x000eae0008000a00 */
[----:B------:R-:W3:Y:S01]  /*0040*/  LDC.64 R2, c[0x0][0x388] ;  /* 0x0000e200ff027b82 */ /* 0x000ee20000000a00 */
[----:B-1----:R-:W-:-:S06]  /*0050*/  USHF.L.U32 UR4, UR4, 0x3, URZ ;  /* 0x0000000304047899 */ /* 0x002fcc00080006ff */
[----:B0-----:R-:W-:-:S05]  /*0060*/  LOP3.LUT R5, R5, UR4, RZ, 0xfc, !PT ;  /* 0x0000000405057c12 */ /* 0x001fca000f8efcff */
[----:B---3--:R-:W-:-:S06]  /*0070*/  IMAD.WIDE.U32 R2, R5, 0x4, R2 ;  /* 0x0000000405027825 */ /* 0x008fcc00078e0002 */
[----:B--2---:R-:W2:Y:S01]  /*0080*/  LDG.E.CONSTANT R2, desc[UR6][R2.64] ;  /* 0x0000000602027981 */ /* 0x004ea2000c1e9900 */
[----:B------:R-:W-:Y:S01]  /*0090*/  BSSY.RECONVERGENT B0, `(.L_x_1) ;  /* 0x0000044000007945 */ /* 0x000fe20003800200 */
[----:B--2---:R-:W0:Y:S02]  /*00a0*/  FRND.CEIL R7, R2 ;  /* 0x0000000200077307 */ /* 0x004e240000209000 */
[C---:B0-----:R-:W-:Y:S01]  /*00b0*/  FSETP.GEU.AND P0, PT, |R7|.reuse, |R2|, PT ;  /* 0x400000020700720b */ /* 0x041fe20003f0e200 */
[----:B------:R-:W-:-:S12]  /*00c0*/  FADD R9, |R7|, -RZ ;  /* 0x800000ff07097221 */ /* 0x000fd80000000200 */
[----:B------:R-:W-:Y:S05]  /*00d0*/  @!P0 BRA `(.L_x_2) ;  /* 0x0000000000fc8947 */ /* 0x000fea0003800000 */
[----:B------:R-:W-:-:S05]  /*00e0*/  FMUL R0, |R2|, 8388608 ;  /* 0x4b00000002007820 */ /* 0x000fca0000400200 */
[----:B------:R-:W-:-:S13]  /*00f0*/  FSETP.GTU.AND P0, PT, R9, R0, PT ;  /* 0x000000000900720b */ /* 0x000fda0003f0c000 */
[----:B------:R-:W-:Y:S05]  /*0100*/  @P0 BRA `(.L_x_3) ;  /* 0x0000000000780947 */ /* 0x000fea0003800000 */
[C---:B------:R-:W-:Y:S01]  /*0110*/  FMUL R3, |R2|.reuse, 16777216 ;  /* 0x4b80000002037820 */ /* 0x040fe20000400200 */
[C---:B------:R-:W-:Y:S01]  /*0120*/  FSETP.GEU.AND P0, PT, |R2|.reuse, 1.175494350822287508e-38, PT ;  /* 0x008000000200780b */ /* 0x040fe20003f0e200 */
[----:B------:R-:W-:Y:S01]  /*0130*/  FMUL R0, R9, 16777216 ;  /* 0x4b80000009007820 */ /* 0x000fe20000400000 */
[----:B------:R-:W-:Y:S01]  /*0140*/  FADD R4, |R2|, -RZ ;  /* 0x800000ff02047221 */ /* 0x000fe20000000200 */
[----:B------:R-:W-:Y:S01]  /*0150*/  BSSY.RECONVERGENT B1, `(.L_x_4) ;  /* 0x0000017000017945 */ /* 0x000fe20003800200 */
[----:B------:R-:W-:Y:S02]  /*0160*/  FSEL R3, R3, |R2|, !P0 ;  /* 0x4000000203037208 */ /* 0x000fe40004000000 */
[----:B------:R-:W-:-:S04]  /*0170*/  FSEL R0, R0, R9, !P0 ;  /* 0x0000000900007208 */ /* 0x000fc80004000000 */
[----:B------:R-:W0:Y:S02]  /*0180*/  MUFU.RCP R3, R3 ;  /* 0x0000000300037308 */ /* 0x000e240000001000 */
[----:B0-----:R-:W-:-:S06]  /*0190*/  FMUL R0, R3, R0 ;  /* 0x0000000003007220 */ /* 0x001fcc0000400000 */
[----:B------:R-:W0:Y:S02]  /*01a0*/  FRND.TRUNC R0, R0 ;  /* 0x0000000000007307 */ /* 0x000e24000020d000 */
[----:B0-----:R-:W-:-:S05]  /*01b0*/  FFMA R11, -|R2|, R0, R9 ;  /* 0x00000000020b7223 */ /* 0x001fca0000000309 */
[----:B------:R-:W-:-:S13]  /*01c0*/  ISETP.GE.U32.AND P0, PT, R11, R4, PT ;  /* 0x000000040b00720c */ /* 0x000fda0003f06070 */
[----:B------:R-:W-:Y:S05]  /*01d0*/  @!P0 BRA `(.L_x_5) ;  /* 0x0000000000388947 */ /* 0x000fea0003800000 */
[----:B------:R-:W-:-:S04]  /*01e0*/  ISETP.GE.U32.AND P0, PT, R11, -0x7fffffff, PT ;  /* 0x800000010b00780c */ /* 0x000fc80003f06070 */
[----:B------:R-:W-:-:S09]  /*01f0*/  FSETP.GEU.OR P1, PT, R11, -|R2|, !P0 ;  /* 0xc00000020b00720b */ /* 0x000fd2000472e400 */
[----:B------:R-:W-:-:S04]  /*0200*/  @P0 FADD R3, R0, -1 ;  /* 0xbf80000000030421 */ /* 0x000fc80000000000 */
[----:B------:R-:W-:-:S04]  /*0210*/  @!P1 FADD R3, R3, -1 ;  /* 0xbf80000003039421 */ /* 0x000fc80000000000 */
[----:B------:R-:W-:Y:S01]  /*0220*/  @P0 IMAD.MOV.U32 R0, RZ, RZ, R3 ;  /* 0x000000ffff000224 */ /* 0x000fe200078e0003 */
[----:B------:R-:W-:Y:S06]  /*0230*/  @P0 BRA `(.L_x_5) ;  /* 0x0000000000200947 */ /* 0x000fec0003800000 */
[----:B------:R-:W-:Y:S01]  /*0240*/  FADD R3, |R2|, |R2| ;  /* 0x4000000202037221 */ /* 0x000fe20000000200 */
[----:B------:R-:W-:-:S04]  /*0250*/  FADD R0, R0, 1 ;  /* 0x3f80000000007421 */ /* 0x000fc80000000000 */
[----:B------:R-:W-:-:S13]  /*0260*/  FSETP.GE.AND P0, PT, R11, R3, PT ;  /* 0x000000030b00720b */ /* 0x000fda0003f06000 */
[----:B------:R-:W-:-:S05]  /*0270*/  @P0 FFMA R3, |R2|, -3, R11 ;  /* 0xc040000002030823 */ /* 0x000fca000000020b */
[----:B------:R-:W-:Y:S01]  /*0280*/  FSETP.GE.AND P1, PT, R3, RZ, P0 ;  /* 0x000000ff0300720b */ /* 0x000fe20000726000 */
[----:B------:R-:W-:-:S12]  /*0290*/  @P0 FADD R3, R0, 1 ;  /* 0x3f80000000030421 */ /* 0x000fd80000000000 */
[----:B------:R-:W-:-:S04]  /*02a0*/  @P1 FADD R3, R3, 1 ;  /* 0x3f80000003031421 */ /* 0x000fc80000000000 */
[----:B------:R-:W-:-:S07]  /*02b0*/  @P0 IMAD.MOV.U32 R0, RZ, RZ, R3 ;  /* 0x000000ffff000224 */ /* 0x000fce00078e0003 */
.L_x_5:
[----:B------:R-:W-:Y:S05]  /*02c0*/  BSYNC.RECONVERGENT B1 ;  /* 0x0000000000017941 */ /* 0x000fea0003800200 */
.L_x_4:
[----:B------:R-:W-:Y:S01]  /*02d0*/  FFMA R9, -|R2|, R0, R9 ;  /* 0x0000000002097223 */ /* 0x000fe20000000309 */
[----:B------:R-:W-:Y:S06]  /*02e0*/  BRA `(.L_x_2) ;  /* 0x0000000000787947 */ /* 0x000fec0003800000 */
.L_x_3:
[----:B------:R-:W-:Y:S01]  /*02f0*/  LOP3.LUT R4, R0, 0xff800000, RZ, 0xc0, !PT ;  /* 0xff80000000047812 */ /* 0x000fe200078ec0ff */
[----:B------:R-:W-:Y:S01]  /*0300*/  BSSY.RECONVERGENT B1, `(.L_x_6) ;  /* 0x000001a000017945 */ /* 0x000fe20003800200 */
[C---:B------:R-:W-:Y:S02]  /*0310*/  ISETP.GT.U32.AND P0, PT, R9.reuse, 0x7f7fffff, PT ;  /* 0x7f7fffff0900780c */ /* 0x040fe40003f04070 */
[C---:B------:R-:W-:Y:S02]  /*0320*/  IADD3 R3, PT, PT, R9.reuse, 0xb800000, -R4 ;  /* 0x0b80000009037810 */ /* 0x040fe40007ffe804 */
[----:B------:R-:W-:Y:S02]  /*0330*/  LOP3.LUT R9, R9, 0x7fffff, RZ, 0xc0, !PT ;  /* 0x007fffff09097812 */ /* 0x000fe400078ec0ff */
[----:B------:R-:W-:Y:S02]  /*0340*/  LOP3.LUT P1, R3, R3, 0xff800000, RZ, 0xc0, !PT ;  /* 0xff80000003037812 */ /* 0x000fe4000782c0ff */
[----:B------:R-:W-:-:S02]  /*0350*/  FSETP.GT.AND P2, PT, |R2|, RZ, PT ;  /* 0x000000ff0200720b */ /* 0x000fc40003f44200 */
[----:B------:R-:W-:Y:S02]  /*0360*/  FSEL R4, R4, +QNAN , !P0 ;  /* 0x7fffffff04047808 */ /* 0x000fe40004000000 */
[----:B------:R-:W-:Y:S02]  /*0370*/  LOP3.LUT R9, R9, 0x3f800000, RZ, 0xfc, !PT ;  /* 0x3f80000009097812 */ /* 0x000fe400078efcff */
[----:B------:R-:W-:-:S05]  /*0380*/  FSEL R8, R4, +QNAN , P2 ;  /* 0x7fffffff04087808 */ /* 0x000fca0001000000 */
[----:B------:R-:W-:Y:S05]  /*0390*/  @!P1 BRA `(.L_x_7) ;  /* 0x0000000000409947 */ /* 0x000fea0003800000 */
[----:B------:R-:W-:-:S04]  /*03a0*/  LOP3.LUT R0, R0, 0x7fffff, RZ, 0xc0, !PT ;  /* 0x007fffff00007812 */ /* 0x000fc800078ec0ff */
[----:B------:R-:W-:-:S04]  /*03b0*/  LOP3.LUT R0, R0, 0x3f800000, RZ, 0xfc, !PT ;  /* 0x3f80000000007812 */ /* 0x000fc800078efcff */
[----:B------:R0:W1:Y:S03]  /*03c0*/  MUFU.RCP R2, R0 ;  /* 0x0000000000027308 */ /* 0x0000660000001000 */
.L_x_8:
[----:B------:R-:W-:-:S04]  /*03d0*/  VIMNMX.U32 R4, PT, PT, R3, 0xb800000, PT ;  /* 0x0b80000003047848 */ /* 0x000fc80003fe0000 */
[----:B------:R-:W-:Y:S01]  /*03e0*/  IADD3 R9, PT, PT, R4, R9, RZ ;  /* 0x0000000904097210 */ /* 0x000fe20007ffe0ff */
[----:B------:R-:W-:-:S04]  /*03f0*/  IMAD.IADD R3, R3, 0x1, -R4 ;  /* 0x0000000103037824 */ /* 0x000fc800078e0a04 */
[----:B-1----:R-:W-:Y:S01]  /*0400*/  FMUL R11, R2, R9 ;  /* 0x00000009020b7220 */ /* 0x002fe20000400000 */
[----:B------:R-:W-:-:S03]  /*0410*/  ISETP.NE.AND P1, PT, R3, RZ, PT ;  /* 0x000000ff0300720c */ /* 0x000fc60003f25270 */
[----:B------:R-:W-:-:S04]  /*0420*/  FFMA R6, -R0, R11, R9 ;  /* 0x0000000b00067223 */ /* 0x000fc80000000109 */
[----:B------:R-:W-:-:S04]  /*0430*/  FFMA R6, R2, R6, R11 ;  /* 0x0000000602067223 */ /* 0x000fc8000000000b */
[----:B------:R-:W-:-:S04]  /*0440*/  FFMA R11, -R0, R6, R9 ;  /* 0x00000006000b7223 */ /* 0x000fc80000000109 */
[----:B------:R-:W-:-:S06]  /*0450*/  FFMA.RZ R11, R2, R11, R6 ;  /* 0x0000000b020b7223 */ /* 0x000fcc000000c006 */
[----:B------:R-:W1:Y:S02]  /*0460*/  FRND.TRUNC R11, R11 ;  /* 0x0000000b000b7307 */ /* 0x000e64000020d000 */
[----:B-1----:R-:W-:-:S05]  /*0470*/  FFMA R9, -R0, R11, R9 ;  /* 0x0000000b00097223 */ /* 0x002fca0000000109 */
[----:B------:R-:W-:-:S13]  /*0480*/  ISETP.NE.AND P0, PT, R9, RZ, PT ;  /* 0x000000ff0900720c */ /* 0x000fda0003f05270 */
[----:B------:R-:W-:Y:S05]  /*0490*/  @P0 BRA P1, `(.L_x_8) ;  /* 0xfffffffc00cc0947 */ /* 0x000fea000083ffff */
.L_x_7:
[----:B------:R-:W-:Y:S05]  /*04a0*/  BSYNC.RECONVERGENT B1 ;  /* 0x0000000000017941 */ /* 0x000fea0003800200 */
.L_x_6:
[----:B------:R-:W-:-:S04]  /*04b0*/  FMUL R9, R9, 1.1920928955078125e-07 ;  /* 0x3400000009097820 */ /* 0x000fc80000400000 */
[----:B------:R-:W-:-:S07]  /*04c0*/  FMUL R9, R8, R9 ;  /* 0x0000000908097220 */ /* 0x000fce0000400000 */
.L_x_2:
[----:B------:R-:W-:Y:S05]  /*04d0*/  BSYNC.RECONVERGENT B0 ;  /* 0x0000000000007941 */ /* 0x000fea0003800200 */
.L_x_1:
[----:B------:R-:W1:Y:S01]  /*04e0*/  LDC.64 R2, c[0x0][0x380] ;  /* 0x0000e000ff027b82 */ /* 0x000e620000000a00 */
[C---:B------:R-:W-:Y:S02]  /*04f0*/  FSETP.NAN.AND P0, PT, |R9|.reuse, |R9|, PT ;  /* 0x400000090900720b */ /* 0x040fe40003f08200 */
[----:B0-----:R-:W-:-:S04]  /*0500*/  LOP3.LUT R0, R9, 0x80000000, R7, 0xb8, !PT ;  /* 0x8000000009007812 */ /* 0x001fc800078eb807 */
[----:B------:R-:W-:Y:S01]  /*0510*/  FSEL R9, R9, R0, P0 ;  /* 0x0000000009097208 */ /* 0x000fe20000000000 */
[----:B-1----:R-:W-:-:S05]  /*0520*/  IMAD.WIDE.U32 R2, R5, 0x4, R2 ;  /* 0x0000000405027825 */ /* 0x002fca00078e0002 */
[----:B------:R-:W-:Y:S01]  /*0530*/  STG.E desc[UR6][R2.64], R9 ;  /* 0x0000000902007986 */ /* 0x000fe2000c101906 */
[----:B------:R-:W-:Y:S05]  /*0540*/  EXIT ;  /* 0x000000000000794d */ /* 0x000fea0003800000 */
.L_x_9:
        /* <DEDUP_REMOVED lines=11> */
.L_x_27:


//--------------------- .text.default_function_kernel_1 --------------------------
	.section	.text.default_function_kernel_1,"ax",@progbits
	.align	128
        .global         default_function_kernel_1
        .type           default_function_kernel_1,@function
        .size           default_function_kernel_1,(.L_x_25 - default_function_kernel_1)
        .other          default_function_kernel_1,@"STO_CUDA_ENTRY STV_DEFAULT"
default_function_kernel_1:
.text.default_function_kernel_1:
        /* <DEDUP_REMOVED lines=8> */
[----:B--2---:R-:W2:Y:S01]  /*0080*/  LDG.E.CONSTANT R0, desc[UR6][R4.64] ;  /* 0x0000000604007981 */ /* 0x004ea2000c1e9900 */
[----:B------:R-:W-:Y:S01]  /*0090*/  BSSY.RECONVERGENT B0, `(.L_x_10) ;  /* 0x000000e000007945 */ /* 0x000fe20003800200 */
[----:B--2---:R-:W0:Y:S08]  /*00a0*/  FRND.CEIL R3, R0 ;  /* 0x0000000000037307 */ /* 0x004e300000209000 */
[----:B0-----:R-:W0:Y:S08]  /*00b0*/  MUFU.RCP R6, |R3| ;  /* 0x4000000300067308 */ /* 0x001e300000001000 */
[----:B------:R-:W1:Y:S01]  /*00c0*/  FCHK P0, R0, |R3| ;  /* 0x4000000300007302 */ /* 0x000e620000000000 */
[----:B0-----:R-:W-:-:S04]  /*00d0*/  FFMA R7, -|R3|, R6, 1 ;  /* 0x3f80000003077423 */ /* 0x001fc80000000306 */
[----:B------:R-:W-:-:S04]  /*00e0*/  FFMA R7, R6, R7, R6 ;  /* 0x0000000706077223 */ /* 0x000fc80000000006 */
[----:B------:R-:W-:-:S04]  /*00f0*/  FFMA R6, R0, R7, RZ ;  /* 0x0000000700067223 */ /* 0x000fc800000000ff */
[----:B------:R-:W-:-:S04]  /*0100*/  FFMA R8, -|R3|, R6, R0 ;  /* 0x0000000603087223 */ /* 0x000fc80000000300 */
[----:B------:R-:W-:Y:S01]  /*0110*/  FFMA R7, R7, R8, R6 ;  /* 0x0000000807077223 */ /* 0x000fe20000000006 */
[----:B-1----:R-:W-:Y:S06]  /*0120*/  @!P0 BRA `(.L_x_11) ;  /* 0x0000000000108947 */ /* 0x002fec0003800000 */
[----:B------:R-:W-:Y:S01]  /*0130*/  FADD R3, |R3|, -RZ ;  /* 0x800000ff03037221 */ /* 0x000fe20000000200 */
[----:B------:R-:W-:-:S07]  /*0140*/  MOV R10, 0x160 ;  /* 0x00000160000a7802 */ /* 0x000fce0000000f00 */
[----:B------:R-:W-:Y:S05]  /*0150*/  CALL.REL.NOINC `($__internal_0_$__cuda_sm3x_div_rn_noftz_f32_slowpath) ;  /* 0x0000000000187944 */ /* 0x000fea0003c00000 */
[----:B------:R-:W-:-:S07]  /*0160*/  IMAD.MOV.U32 R7, RZ, RZ, R6 ;  /* 0x000000ffff077224 */ /* 0x000fce00078e0006 */
.L_x_11:
[----:B------:R-:W-:Y:S05]  /*0170*/  BSYNC.RECONVERGENT B0 ;  /* 0x0000000000007941 */ /* 0x000fea0003800200 */
.L_x_10:
[----:B------:R-:W0:Y:S02]  /*0180*/  LDC.64 R4, c[0x0][0x380] ;  /* 0x0000e000ff047b82 */ /* 0x000e240000000a00 */
[----:B0-----:R-:W-:-:S05]  /*0190*/  IMAD.WIDE.U32 R2, R2, 0x4, R4 ;  /* 0x0000000402027825 */ /* 0x001fca00078e0004 */
[----:B------:R-:W-:Y:S01]  /*01a0*/  STG.E desc[UR6][R2.64], R7 ;  /* 0x0000000702007986 */ /* 0x000fe2000c101906 */
[----:B------:R-:W-:Y:S05]  /*01b0*/  EXIT ;  /* 0x000000000000794d */ /* 0x000fea0003800000 */
        .weak           $__internal_0_$__cuda_sm3x_div_rn_noftz_f32_slowpath
        .type           $__internal_0_$__cuda_sm3x_div_rn_noftz_f32_slowpath,@function
        .size           $__internal_0_$__cuda_sm3x_div_rn_noftz_f32_slowpath,(.L_x_25 - $__internal_0_$__cuda_sm3x_div_rn_noftz_f32_slowpath)
$__internal_0_$__cuda_sm3x_div_rn_noftz_f32_slowpath:
[----:B------:R-:W-:Y:S01]  /*01c0*/  SHF.R.U32.HI R5, RZ, 0x17, R3 ;  /* 0x00000017ff057819 */ /* 0x000fe20000011603 */
[----:B------:R-:W-:Y:S01]  /*01d0*/  BSSY.RECONVERGENT B1, `(.L_x_12) ;  /* 0x0000063000017945 */ /* 0x000fe20003800200 */
[--C-:B------:R-:W-:Y:S01]  /*01e0*/  SHF.R.U32.HI R4, RZ, 0x17, R0.reuse ;  /* 0x00000017ff047819 */ /* 0x100fe20000011600 */
[----:B------:R-:W-:Y:S01]  /*01f0*/  IMAD.MOV.U32 R6, RZ, RZ, R0 ;  /* 0x000000ffff067224 */ /* 0x000fe200078e0000 */
[----:B------:R-:W-:Y:S02]  /*0200*/  LOP3.LUT R5, R5, 0xff, RZ, 0xc0, !PT ;  /* 0x000000ff05057812 */ /* 0x000fe400078ec0ff */
[----:B------:R-:W-:-:S03]  /*0210*/  LOP3.LUT R4, R4, 0xff, RZ, 0xc0, !PT ;  /* 0x000000ff04047812 */ /* 0x000fc600078ec0ff */
[----:B------:R-:W-:Y:S02]  /*0220*/  VIADD R9, R5, 0xffffffff ;  /* 0xffffffff05097836 */ /* 0x000fe40000000000 */
[----:B------:R-:W-:-:S03]  /*0230*/  VIADD R8, R4, 0xffffffff ;  /* 0xffffffff04087836 */ /* 0x000fc60000000000 */
[----:B------:R-:W-:-:S04]  /*0240*/  ISETP.GT.U32.AND P0, PT, R9, 0xfd, PT ;  /* 0x000000fd0900780c */ /* 0x000fc80003f04070 */
[----:B------:R-:W-:-:S13]  /*0250*/  ISETP.GT.U32.OR P0, PT, R8, 0xfd, P0 ;  /* 0x000000fd0800780c */ /* 0x000fda0000704470 */
[----:B------:R-:W-:Y:S01]  /*0260*/  @!P0 IMAD.MOV.U32 R7, RZ, RZ, RZ ;  /* 0x000000ffff078224 */ /* 0x000fe200078e00ff */
[----:B------:R-:W-:Y:S06]  /*0270*/  @!P0 BRA `(.L_x_13) ;  /* 0x00000000005c8947 */ /* 0x000fec0003800000 */
[----:B------:R-:W-:Y:S02]  /*0280*/  FSETP.GTU.FTZ.AND P1, PT, |R3|, +INF , PT ;  /* 0x7f8000000300780b */ /* 0x000fe40003f3c200 */
[----:B------:R-:W-:-:S04]  /*0290*/  FSETP.GTU.FTZ.AND P0, PT, |R0|, +INF , PT ;  /* 0x7f8000000000780b */ /* 0x000fc80003f1c200 */
[----:B------:R-:W-:-:S13]  /*02a0*/  PLOP3.LUT P0, PT, P0, P1, PT, 0xf8, 0x8f ;  /* 0x00000000008f781c */ /* 0x000fda0000703f70 */
[----:B------:R-:W-:Y:S05]  /*02b0*/  @P0 BRA `(.L_x_14) ;  /* 0x00000004004c0947 */ /* 0x000fea0003800000 */
[----:B------:R-:W-:-:S13]  /*02c0*/  LOP3.LUT P0, RZ, R3, 0x7fffffff, R6, 0xc8, !PT ;  /* 0x7fffffff03ff7812 */ /* 0x000fda000780c806 */
[----:B------:R-:W-:Y:S05]  /*02d0*/  @!P0 BRA `(.L_x_15) ;  /* 0x00000004003c8947 */ /* 0x000fea0003800000 */
[C---:B------:R-:W-:Y:S02]  /*02e0*/  FSETP.NEU.FTZ.AND P2, PT, |R0|.reuse, +INF , PT ;  /* 0x7f8000000000780b */ /* 0x040fe40003f5d200 */
[----:B------:R-:W-:Y:S02]  /*02f0*/  FSETP.NEU.FTZ.AND P1, PT, |R3|, +INF , PT ;  /* 0x7f8000000300780b */ /* 0x000fe40003f3d200 */
[----:B------:R-:W-:-:S11]  /*0300*/  FSETP.NEU.FTZ.AND P0, PT, |R0|, +INF , PT ;  /* 0x7f8000000000780b */ /* 0x000fd60003f1d200 */
[----:B------:R-:W-:Y:S05]  /*0310*/  @!P1 BRA !P2, `(.L_x_15) ;  /* 0x00000004002c9947 */ /* 0x000fea0005000000 */
[----:B------:R-:W-:-:S04]  /*0320*/  LOP3.LUT P2, RZ, R6, 0x7fffffff, RZ, 0xc0, !PT ;  /* 0x7fffffff06ff7812 */ /* 0x000fc8000784c0ff */
[----:B------:R-:W-:-:S13]  /*0330*/  PLOP3.LUT P1, PT, P1, P2, PT, 0x2f, 0xf2 ;  /* 0x0000000000f2781c */ /* 0x000fda0000f24577 */
[----:B------:R-:W-:Y:S05]  /*0340*/  @P1 BRA `(.L_x_16) ;  /* 0x0000000400181947 */ /* 0x000fea0003800000 */
[----:B------:R-:W-:-:S04]  /*0350*/  LOP3.LUT P1, RZ, R3, 0x7fffffff, RZ, 0xc0, !PT ;  /* 0x7fffffff03ff7812 */ /* 0x000fc8000782c0ff */
[----:B------:R-:W-:-:S13]  /*0360*/  PLOP3.LUT P0, PT, P0, P1, PT, 0x2f, 0xf2 ;  /* 0x0000000000f2781c */ /* 0x000fda0000702577 */
[----:B------:R-:W-:Y:S05]  /*0370*/  @P0 BRA `(.L_x_17) ;  /* 0x0000000400000947 */ /* 0x000fea0003800000 */
[----:B------:R-:W-:Y:S02]  /*0380*/  ISETP.GE.AND P0, PT, R8, RZ, PT ;  /* 0x000000ff0800720c */ /* 0x000fe40003f06270 */
[----:B------:R-:W-:-:S11]  /*0390*/  ISETP.GE.AND P1, PT, R9, RZ, PT ;  /* 0x000000ff0900720c */ /* 0x000fd60003f26270 */
[----:B------:R-:W-:Y:S02]  /*03a0*/  @P0 IMAD.MOV.U32 R7, RZ, RZ, RZ ;  /* 0x000000ffff070224 */ /* 0x000fe400078e00ff */
[----:B------:R-:W-:Y:S01]  /*03b0*/  @!P0 FFMA R6, R0, 1.84467440737095516160e+19, RZ ;  /* 0x5f80000000068823 */ /* 0x000fe200000000ff */
[----:B------:R-:W-:Y:S02]  /*03c0*/  @!P0 IMAD.MOV.U32 R7, RZ, RZ, -0x40 ;  /* 0xffffffc0ff078424 */ /* 0x000fe400078e00ff */
[----:B------:R-:W-:Y:S02]  /*03d0*/  @!P1 FFMA R3, R3, 1.84467440737095516160e+19, RZ ;  /* 0x5f80000003039823 */ /* 0x000fe400000000ff */
[----:B------:R-:W-:-:S07]  /*03e0*/  @!P1 VIADD R7, R7, 0x40 ;  /* 0x0000004007079836 */ /* 0x000fce0000000000 */
.L_x_13:
[----:B------:R-:W-:Y:S01]  /*03f0*/  LEA R0, R5, 0xc0800000, 0x17 ;  /* 0xc080000005007811 */ /* 0x000fe200078eb8ff */
[----:B------:R-:W-:Y:S01]  /*0400*/  VIADD R4, R4, 0xffffff81 ;  /* 0xffffff8104047836 */ /* 0x000fe20000000000 */
[----:B------:R-:W-:Y:S03]  /*0410*/  BSSY.RECONVERGENT B2, `(.L_x_18) ;  /* 0x0000035000027945 */ /* 0x000fe60003800200 */
[----:B------:R-:W-:Y:S02]  /*0420*/  IMAD.IADD R3, R3, 0x1, -R0 ;  /* 0x0000000103037824 */ /* 0x000fe400078e0a00 */
[C---:B------:R-:W-:Y:S01]  /*0430*/  IMAD R0, R4.reuse, -0x800000, R6 ;  /* 0xff80000004007824 */ /* 0x040fe200078e0206 */
[----:B------:R-:W-:Y:S01]  /*0440*/  IADD3 R4, PT, PT, R4, 0x7f, -R5 ;  /* 0x0000007f04047810 */ /* 0x000fe20007ffe805 */
[----:B------:R-:W0:Y:S01]  /*0450*/  MUFU.RCP R8, R3 ;  /* 0x0000000300087308 */ /* 0x000e220000001000 */
[----:B------:R-:W-:-:S03]  /*0460*/  FADD.FTZ R9, -R3, -RZ ;  /* 0x800000ff03097221 */ /* 0x000fc60000010100 */
[----:B------:R-:W-:Y:S02]  /*0470*/  IMAD.IADD R7, R4, 0x1, R7 ;  /* 0x0000000104077824 */ /* 0x000fe400078e0207 */
[----:B0-----:R-:W-:-:S04]  /*0480*/  FFMA R11, R8, R9, 1 ;  /* 0x3f800000080b7423 */ /* 0x001fc80000000009 */
[----:B------:R-:W-:-:S04]  /*0490*/  FFMA R13, R8, R11, R8 ;  /* 0x0000000b080d7223 */ /* 0x000fc80000000008 */
[----:B------:R-:W-:-:S04]  /*04a0*/  FFMA R6, R0, R13, RZ ;  /* 0x0000000d00067223 */ /* 0x000fc800000000ff */
[----:B------:R-:W-:-:S04]  /*04b0*/  FFMA R11, R9, R6, R0 ;  /* 0x00000006090b7223 */ /* 0x000fc80000000000 */
[----:B------:R-:W-:-:S04]  /*04c0*/  FFMA R8, R13, R11, R6 ;  /* 0x0000000b0d087223 */ /* 0x000fc80000000006 */
[----:B------:R-:W-:-:S04]  /*04d0*/  FFMA R9, R9, R8, R0 ;  /* 0x0000000809097223 */ /* 0x000fc80000000000 */
[----:B------:R-:W-:-:S05]  /*04e0*/  FFMA R6, R13, R9, R8 ;  /* 0x000000090d067223 */ /* 0x000fca0000000008 */
[----:B------:R-:W-:-:S04]  /*04f0*/  SHF.R.U32.HI R0, RZ, 0x17, R6 ;  /* 0x00000017ff007819 */ /* 0x000fc80000011606 */
[----:B------:R-:W-:-:S05]  /*0500*/  LOP3.LUT R0, R0, 0xff, RZ, 0xc0, !PT ;  /* 0x000000ff00007812 */ /* 0x000fca00078ec0ff */
[----:B------:R-:W-:-:S04]  /*0510*/  IMAD.IADD R11, R0, 0x1, R7 ;  /* 0x00000001000b7824 */ /* 0x000fc800078e0207 */
[----:B------:R-:W-:-:S05]  /*0520*/  VIADD R0, R11, 0xffffffff ;  /* 0xffffffff0b007836 */ /* 0x000fca0000000000 */
[----:B------:R-:W-:-:S13]  /*0530*/  ISETP.GE.U32.AND P0, PT, R0, 0xfe, PT ;  /* 0x000000fe0000780c */ /* 0x000fda0003f06070 */
[----:B------:R-:W-:Y:S05]  /*0540*/  @!P0 BRA `(.L_x_19) ;  /* 0x0000000000808947 */ /* 0x000fea0003800000 */
[----:B------:R-:W-:-:S13]  /*0550*/  ISETP.GT.AND P0, PT, R11, 0xfe, PT ;  /* 0x000000fe0b00780c */ /* 0x000fda0003f04270 */
[----:B------:R-:W-:Y:S05]  /*0560*/  @P0 BRA `(.L_x_20) ;  /* 0x00000000006c0947 */ /* 0x000fea0003800000 */
[----:B------:R-:W-:-:S13]  /*0570*/  ISETP.GE.AND P0, PT, R11, 0x1, PT ;  /* 0x000000010b00780c */ /* 0x000fda0003f06270 */
[----:B------:R-:W-:Y:S05]  /*0580*/  @P0 BRA `(.L_x_21) ;  /* 0x0000000000740947 */ /* 0x000fea0003800000 */
[----:B------:R-:W-:Y:S02]  /*0590*/  ISETP.GE.AND P0, PT, R11, -0x18, PT ;  /* 0xffffffe80b00780c */ /* 0x000fe40003f06270 */
[----:B------:R-:W-:-:S11]  /*05a0*/  LOP3.LUT R6, R6, 0x80000000, RZ, 0xc0, !PT ;  /* 0x8000000006067812 */ /* 0x000fd600078ec0ff */
[----:B------:R-:W-:Y:S05]  /*05b0*/  @!P0 BRA `(.L_x_21) ;  /* 0x0000000000688947 */ /* 0x000fea0003800000 */
[-CC-:B------:R-:W-:Y:S01]  /*05c0*/  FFMA.RZ R0, R13, R9.reuse, R8.reuse ;  /* 0x000000090d007223 */ /* 0x180fe2000000c008 */
[----:B------:R-:W-:Y:S02]  /*05d0*/  VIADD R5, R11, 0x20 ;  /* 0x000000200b057836 */ /* 0x000fe40000000000 */
[-CC-:B------:R-:W-:Y:S01]  /*05e0*/  FFMA.RM R3, R13, R9.reuse, R8.reuse ;  /* 0x000000090d037223 */ /* 0x180fe20000004008 */
[----:B------:R-:W-:Y:S01]  /*05f0*/  IMAD.MOV R7, RZ, RZ, -R11 ;  /* 0x000000ffff077224 */ /* 0x000fe200078e0a0b */
[----:B------:R-:W-:Y:S02]  /*0600*/  ISETP.NE.AND P2, PT, R11, RZ, PT ;  /* 0x000000ff0b00720c */ /* 0x000fe40003f45270 */
[----:B------:R-:W-:Y:S01]  /*0610*/  LOP3.LUT R4, R0, 0x7fffff, RZ, 0xc0, !PT ;  /* 0x007fffff00047812 */ /* 0x000fe200078ec0ff */
[----:B------:R-:W-:Y:S01]  /*0620*/  FFMA.RP R0, R13, R9, R8 ;  /* 0x000000090d007223 */ /* 0x000fe20000008008 */
[----:B------:R-:W-:Y:S02]  /*0630*/  ISETP.NE.AND P1, PT, R11, RZ, PT ;  /* 0x000000ff0b00720c */ /* 0x000fe40003f25270 */
[----:B------:R-:W-:-:S02]  /*0640*/  LOP3.LUT R4, R4, 0x800000, RZ, 0xfc, !PT ;  /* 0x0080000004047812 */ /* 0x000fc400078efcff */
[----:B------:R-:W-:Y:S02]  /*0650*/  FSETP.NEU.FTZ.AND P0, PT, R0, R3, PT ;  /* 0x000000030000720b */ /* 0x000fe40003f1d000 */
[----:B------:R-:W-:Y:S02]  /*0660*/  SHF.L.U32 R5, R4, R5, RZ ;  /* 0x0000000504057219 */ /* 0x000fe400000006ff */
[----:B------:R-:W-:Y:S02]  /*0670*/  SEL R3, R7, RZ, P2 ;  /* 0x000000ff07037207 */ /* 0x000fe40001000000 */
[----:B------:R-:W-:Y:S02]  /*0680*/  ISETP.NE.AND P1, PT, R5, RZ, P1 ;  /* 0x000000ff0500720c */ /* 0x000fe40000f25270 */
[----:B------:R-:W-:Y:S02]  /*0690*/  SHF.R.U32.HI R3, RZ, R3, R4 ;  /* 0x00000003ff037219 */ /* 0x000fe40000011604 */
[----:B------:R-:W-:-:S02]  /*06a0*/  PLOP3.LUT P0, PT, P0, P1, PT, 0xf8, 0x8f ;  /* 0x00000000008f781c */ /* 0x000fc40000703f70 */
[----:B------:R-:W-:Y:S02]  /*06b0*/  SHF.R.U32.HI R5, RZ, 0x1, R3 ;  /* 0x00000001ff057819 */ /* 0x000fe40000011603 */
[----:B------:R-:W-:-:S04]  /*06c0*/  SEL R0, RZ, 0x1, !P0 ;  /* 0x00000001ff007807 */ /* 0x000fc80004000000 */
[----:B------:R-:W-:-:S04]  /*06d0*/  LOP3.LUT R0, R0, 0x1, R5, 0xf8, !PT ;  /* 0x0000000100007812 */ /* 0x000fc800078ef805 */
[----:B------:R-:W-:-:S05]  /*06e0*/  LOP3.LUT R0, R0, R3, RZ, 0xc0, !PT ;  /* 0x0000000300007212 */ /* 0x000fca00078ec0ff */
[----:B------:R-:W-:-:S05]  /*06f0*/  IMAD.IADD R5, R5, 0x1, R0 ;  /* 0x0000000105057824 */ /* 0x000fca00078e0200 */
[----:B------:R-:W-:Y:S01]  /*0700*/  LOP3.LUT R6, R5, R6, RZ, 0xfc, !PT ;  /* 0x0000000605067212 */ /* 0x000fe200078efcff */
[----:B------:R-:W-:Y:S06]  /*0710*/  BRA `(.L_x_21) ;  /* 0x0000000000107947 */ /* 0x000fec0003800000 */
.L_x_20:
[----:B------:R-:W-:-:S04]  /*0720*/  LOP3.LUT R6, R6, 0x80000000, RZ, 0xc0, !PT ;  /* 0x8000000006067812 */ /* 0x000fc800078ec0ff */
[----:B------:R-:W-:Y:S01]  /*0730*/  LOP3.LUT R6, R6, 0x7f800000, RZ, 0xfc, !PT ;  /* 0x7f80000006067812 */ /* 0x000fe200078efcff */
[----:B------:R-:W-:Y:S06]  /*0740*/  BRA `(.L_x_21) ;  /* 0x0000000000047947 */ /* 0x000fec0003800000 */
.L_x_19:
[----:B------:R-:W-:-:S07]  /*0750*/  IMAD R6, R7, 0x800000, R6 ;  /* 0x0080000007067824 */ /* 0x000fce00078e0206 */
.L_x_21:
[----:B------:R-:W-:Y:S05]  /*0760*/  BSYNC.RECONVERGENT B2 ;  /* 0x0000000000027941 */ /* 0x000fea0003800200 */
.L_x_18:
[----:B------:R-:W-:Y:S05]  /*0770*/  BRA `(.L_x_22) ;  /* 0x0000000000207947 */ /* 0x000fea0003800000 */
.L_x_17:
[----:B------:R-:W-:-:S04]  /*0780*/  LOP3.LUT R6, R3, 0x80000000, R6, 0x48, !PT ;  /* 0x8000000003067812 */ /* 0x000fc800078e4806 */
[----:B------:R-:W-:Y:S01]  /*0790*/  LOP3.LUT R6, R6, 0x7f800000, RZ, 0xfc, !PT ;  /* 0x7f80000006067812 */ /* 0x000fe200078efcff */
[----:B------:R-:W-:Y:S06]  /*07a0*/  BRA `(.L_x_22) ;  /* 0x0000000000147947 */ /* 0x000fec0003800000 */
.L_x_16:
[----:B------:R-:W-:Y:S01]  /*07b0*/  LOP3.LUT R6, R3, 0x80000000, R6, 0x48, !PT ;  /* 0x8000000003067812 */ /* 0x000fe200078e4806 */
[----:B------:R-:W-:Y:S06]  /*07c0*/  BRA `(.L_x_22) ;  /* 0x00000000000c7947 */ /* 0x000fec0003800000 */
.L_x_15:
[----:B------:R-:W0:Y:S01]  /*07d0*/  MUFU.RSQ R6, -QNAN ;  /* 0xffc0000000067908 */ /* 0x000e220000001400 */
[----:B------:R-:W-:Y:S05]  /*07e0*/  BRA `(.L_x_22) ;  /* 0x0000000000047947 */ /* 0x000fea0003800000 */
.L_x_14:
[----:B------:R-:W-:-:S07]  /*07f0*/  FADD.FTZ R6, R0, R3 ;  /* 0x0000000300067221 */ /* 0x000fce0000010000 */
.L_x_22:
[----:B------:R-:W-:Y:S05]  /*0800*/  BSYNC.RECONVERGENT B1 ;  /* 0x0000000000017941 */ /* 0x000fea0003800200 */
.L_x_12:
[----:B------:R-:W-:Y:S02]  /*0810*/  IMAD.MOV.U32 R4, RZ, RZ, R10 ;  /* 0x000000ffff047224 */ /* 0x000fe400078e000a */
[----:B------:R-:W-:-:S04]  /*0820*/  IMAD.MOV.U32 R5, RZ, RZ, 0x0 ;  /* 0x00000000ff057424 */ /* 0x000fc800078e00ff */
[----:B0-----:R-:W-:Y:S05]  /*0830*/  RET.REL.NODEC R4 `(default_function_kernel_1) ;  /* 0xfffffff404f07950 */ /* 0x001fea0003c3ffff */
.L_x_23:
        /* <DEDUP_REMOVED lines=12> */
.L_x_25:


//--------------------- .text.default_function_kernel_3 --------------------------
	.section	.text.default_function_kernel_3,"ax",@progbits
	.align	128
        .global         default_function_kernel_3
        .type           default_function_kernel_3,@function
        .size           default_function_kernel_3,(.L_x_29 - default_function_kernel_3)
        .other          default_function_kernel_3,@"STO_CUDA_ENTRY STV_DEFAULT"
default_function_kernel_3:
.text.default_function_kernel_3:
[----:B------:R-:W-:Y:S01]  /*0000*/  LDC R1, c[0x0][0x37c] ;  /* 0x0000df00ff017b82 */ /* 0x000fe20000000800 */
[----:B------:R-:W0:Y:S07]  /*0010*/  S2R R18, SR_TID.X ;  /* 0x0000000000127919 */ /* 0x000e2e0000002100 */
[----:B------:R-:W1:Y:S01]  /*0020*/  S2UR UR6, SR_CTAID.X ;  /* 0x00000000000679c3 */ /* 0x000e620000002500 */
[----:B------:R-:W2:Y:S07]  /*0030*/  LDCU.64 UR8, c[0x0][0x358] ;  /* 0x00006b00ff0877ac */ /* 0x000eae0008000a00 */
[----:B------:R-:W3:Y:S08]  /*0040*/  LDC.64 R4, c[0x0][0x388] ;  /* 0x0000e200ff047b82 */ /* 0x000ef00000000a00 */
[----:B------:R-:W4:Y:S01]  /*0050*/  LDC.64 R2, c[0x0][0x390] ;  /* 0x0000e400ff027b82 */ /* 0x000f220000000a00 */
[----:B-1----:R-:W-:Y:S01]  /*0060*/  UIMAD UR4, UR6, 0x50, URZ ;  /* 0x00000050060478a4 */ /* 0x002fe2000f8e02ff */
[----:B0-----:R-:W-:-:S05]  /*0070*/  IMAD R0, R18, 0xa, RZ ;  /* 0x0000000a12007824 */ /* 0x001fca00078e02ff */
[----:B------:R-:W-:Y:S01]  /*0080*/  LOP3.LUT R7, R0, UR4, RZ, 0xfc, !PT ;  /* 0x0000000400077c12 */ /* 0x000fe2000f8efcff */
[----:B------:R-:W-:-:S04]  /*0090*/  UIMAD UR4, UR6, 0xa, URZ ;  /* 0x0000000a060478a4 */ /* 0x000fc8000f8e02ff */
[----:B---3--:R-:W-:Y:S02]  /*00a0*/  IMAD.WIDE.U32 R4, R7, 0x4, R4 ;  /* 0x0000000407047825 */ /* 0x008fe400078e0004 */
[----:B------:R-:W-:-:S03]  /*00b0*/  LOP3.LUT R7, R18, UR4, RZ, 0xfc, !PT ;  /* 0x0000000412077c12 */ /* 0x000fc6000f8efcff */
[----:B--2---:R-:W2:Y:S02]  /*00c0*/  LDG.E.CONSTANT R6, desc[UR8][R4.64+0x50] ;  /* 0x0000500804067981 */ /* 0x004ea4000c1e9900 */
[----:B----4-:R-:W-:Y:S02]  /*00d0*/  IMAD.WIDE.U32 R2, R7, 0x4, R2 ;  /* 0x0000000407027825 */ /* 0x010fe400078e0002 */
[----:B------:R-:W3:Y:S04]  /*00e0*/  LDG.E.CONSTANT R11, desc[UR8][R4.64+0x64] ;  /* 0x00006408040b7981 */ /* 0x000ee8000c1e9900 */
[----:B------:R-:W4:Y:S04]  /*00f0*/  LDG.E.CONSTANT R13, desc[UR8][R2.64] ;  /* 0x00000008020d7981 */ /* 0x000f28000c1e9900 */
[----:B------:R-:W5:Y:S04]  /*0100*/  LDG.E.CONSTANT R15, desc[UR8][R2.64+0x8] ;  /* 0x00000808020f7981 */ /* 0x000f68000c1e9900 */
[----:B------:R-:W2:Y:S04]  /*0110*/  LDG.E.CONSTANT R12, desc[UR8][R2.64+0x10] ;  /* 0x00001008020c7981 */ /* 0x000ea8000c1e9900 */
[----:B------:R-:W3:Y:S04]  /*0120*/  LDG.E.CONSTANT R14, desc[UR8][R2.64+0x18] ;  /* 0x00001808020e7981 */ /* 0x000ee8000c1e9900 */
        /* <DEDUP_REMOVED lines=38> */
[----:B------:R0:W3:Y:S01]  /*0390*/  LDG.E.CONSTANT R24, desc[UR8][R4.64+0x114] ;  /* 0x0001140804187981 */ /* 0x0000e2000c1e9900 */
[----:B------:R-:W1:Y:S01]  /*03a0*/  S2UR UR5, SR_CgaCtaId ;  /* 0x00000000000579c3 */ /* 0x000e620000008800 */
[----:B------:R-:W-:-:S02]  /*03b0*/  UMOV UR4, 0x400 ;  /* 0x0000040000047882 */ /* 0x000fc40000000000 */
[----:B-1----:R-:W-:-:S06]  /*03c0*/  ULEA UR4, UR5, UR4, 0x18 ;  /* 0x0000000405047291 */ /* 0x002fcc000f8ec0ff */
[C---:B------:R-:W-:Y:S02]  /*03d0*/  LEA R16, R18.reuse, UR4, 0x2 ;  /* 0x0000000412107c11 */ /* 0x040fe4000f8e10ff */
[----:B------:R-:W-:-:S03]  /*03e0*/  SHF.L.U32 R18, R18, 0x1, RZ ;  /* 0x0000000112127819 */ /* 0x000fc600000006ff */
[----:B----4-:R-:W-:Y:S04]  /*03f0*/  STS [R16], R13 ;  /* 0x0000000d10007388 */ /* 0x010fe80000000800 */
[----:B-----5:R-:W-:Y:S04]  /*0400*/  STS [R16+0x8], R15 ;  /* 0x0000080f10007388 */ /* 0x020fe80000000800 */
[----:B--2---:R-:W-:Y:S04]  /*0410*/  STS [R16+0x10], R12 ;  /* 0x0000100c10007388 */ /* 0x004fe80000000800 */
[----:B---3--:R-:W-:Y:S04]  /*0420*/  STS [R16+0x18], R14 ;  /* 0x0000180e10007388 */ /* 0x008fe80000000800 */
[----:B------:R1:W-:Y:S01]  /*0430*/  STS [R16+0x20], R17 ;  /* 0x0000201110007388 */ /* 0x0003e20000000800 */
[----:B------:R-:W-:Y:S06]  /*0440*/  BAR.SYNC.DEFER_BLOCKING 0x0 ;  /* 0x0000000000007b1d */ /* 0x000fec0000010000 */
[----:B------:R0:W-:Y:S02]  /*0450*/  FRND.CEIL R3, R6 ;  /* 0x0000000600037307 */ /* 0x0001e40000209000 */
[----:B-1----:R-:W1:Y:S01]  /*0460*/  LDC.64 R16, c[0x0][0x380] ;  /* 0x0000e000ff107b82 */ /* 0x002e620000000a00 */
[----:B0-----:R-:W0:Y:S05]  /*0470*/  LDS.128 R4, [UR4] ;  /* 0x00000004ff047984 */ /* 0x001e2a0008000c00 */
[----:B------:R-:W0:Y:S01]  /*0480*/  FRND.CEIL R11, R11 ;  /* 0x0000000b000b7307 */ /* 0x000e220000209000 */
[----:B------:R-:W2:Y:S07]  /*0490*/  LDS.128 R12, [UR4+0x10] ;  /* 0x00001004ff0c7984 */ /* 0x000eae0008000c00 */
[----:B------:R0:W-:Y:S08]  /*04a0*/  FRND.CEIL R50, R47 ;  /* 0x0000002f00327307 */ /* 0x0001f00000209000 */
[----:B------:R3:W-:Y:S08]  /*04b0*/  FRND.CEIL R54, R10 ;  /* 0x0000000a00367307 */ /* 0x0007f00000209000 */
[----:B------:R-:W4:Y:S01]  /*04c0*/  FRND.CEIL R26, R26 ;  /* 0x0000001a001a7307 */ /* 0x000f220000209000 */
[----:B0-----:R-:W-:-:S02]  /*04d0*/  FFMA R47, R4, R11, RZ ;  /* 0x0000000b042f7223 */ /* 0x001fc400000000ff */
[----:B---3--:R-:W0:Y:S05]  /*04e0*/  LDS.64 R10, [UR4+0x20] ;  /* 0x00002004ff0a7984 */ /* 0x008e2a0008000a00 */
[----:B------:R-:W3:Y:S01]  /*04f0*/  FRND.CEIL R43, R43 ;  /* 0x0000002b002b7307 */ /* 0x000ee20000209000 */
[----:B------:R-:W-:Y:S01]  /*0500*/  USHF.L.U32 UR4, UR6, 0x4, URZ ;  /* 0x0000000406047899 */ /* 0x000fe200080006ff */
[----:B------:R-:W-:-:S06]  /*0510*/  FFMA R3, R4, R3, RZ ;  /* 0x0000000304037223 */ /* 0x000fcc00000000ff */
[----:B------:R-:W5:Y:S08]  /*0520*/  FRND.CEIL R9, R9 ;  /* 0x0000000900097307 */ /* 0x000f700000209000 */
[----:B------:R-:W2:Y:S08]  /*0530*/  FRND.CEIL R22, R22 ;  /* 0x0000001600167307 */ /* 0x000eb00000209000 */
[----:B------:R-:W0:Y:S08]  /*0540*/  FRND.CEIL R0, R0 ;  /* 0x0000000000007307 */ /* 0x000e300000209000 */
[----:B------:R-:W0:Y:S08]  /*0550*/  FRND.CEIL R2, R2 ;  /* 0x0000000200027307 */ /* 0x000e300000209000 */
[----:B------:R-:W0:Y:S01]  /*0560*/  FRND.CEIL R8, R8 ;  /* 0x0000000800087307 */ /* 0x000e220000209000 */
[----:B----4-:R-:W-:Y:S01]  /*0570*/  FFMA R26, R26, R5, R3 ;  /* 0x000000051a1a7223 */ /* 0x010fe20000000003 */
[----:B------:R-:W-:-:S06]  /*0580*/  LOP3.LUT R3, R18, UR4, RZ, 0xfc, !PT ;  /* 0x0000000412037c12 */ /* 0x000fcc000f8efcff */
[----:B------:R-:W4:Y:S08]  /*0590*/  FRND.CEIL R44, R44 ;  /* 0x0000002c002c7307 */ /* 0x000f300000209000 */
[----:B------:R-:W4:Y:S08]  /*05a0*/  FRND.CEIL R28, R28 ;  /* 0x0000001c001c7307 */ /* 0x000f300000209000 */
[----:B------:R-:W4:Y:S08]  /*05b0*/  FRND.CEIL R38, R38 ;  /* 0x0000002600267307 */ /* 0x000f300000209000 */
[----:B------:R-:W4:Y:S08]  /*05c0*/  FRND.CEIL R49, R49 ;  /* 0x0000003100317307 */ /* 0x000f300000209000 */
[----:B------:R-:W4:Y:S08]  /*05d0*/  FRND.CEIL R51, R51 ;  /* 0x0000003300337307 */ /* 0x000f300000209000 */
[----:B------:R-:W4:Y:S08]  /*05e0*/  FRND.CEIL R55, R55 ;  /* 0x0000003700377307 */ /* 0x000f300000209000 */
[----:B------:R-:W4:Y:S01]  /*05f0*/  FRND.CEIL R53, R48 ;  /* 0x0000003000357307 */ /* 0x000f220000209000 */
[----:B---3--:R-:W-:-:S07]  /*0600*/  FFMA R43, R4, R43, RZ ;  /* 0x0000002b042b7223 */ /* 0x008fce00000000ff */
[----:B------:R-:W3:Y:S01]  /*0610*/  FRND.CEIL R39, R39 ;  /* 0x0000002700277307 */ /* 0x000ee20000209000 */
[----:B-----5:R-:W-:-:S07]  /*0620*/  FFMA R9, R4, R9, RZ ;  /* 0x0000000904097223 */ /* 0x020fce00000000ff */
[----:B------:R-:W5:Y:S01]  /*0630*/  FRND.CEIL R37, R37 ;  /* 0x0000002500257307 */ /* 0x000f620000209000 */
[----:B-1----:R-:W-:-:S07]  /*0640*/  IMAD.WIDE.U32 R16, R3, 0x4, R16 ;  /* 0x0000000403107825 */ /* 0x002fce00078e0010 */
[----:B------:R-:W1:Y:S01]  /*0650*/  FRND.CEIL R35, R35 ;  /* 0x0000002300237307 */ /* 0x000e620000209000 */
[----:B--2---:R-:W-:-:S07]  /*0660*/  FFMA R22, R13, R22, RZ ;  /* 0x000000160d167223 */ /* 0x004fce00000000ff */
[----:B------:R-:W2:Y:S01]  /*0670*/  FRND.CEIL R33, R33 ;  /* 0x0000002100217307 */ /* 0x000ea20000209000 */
[----:B0-----:R-:W-:-:S07]  /*0680*/  FFMA R0, R13, R0, RZ ;  /* 0x000000000d007223 */ /* 0x001fce00000000ff */
[----:B------:R-:W0:Y:S01]  /*0690*/  FRND.CEIL R46, R46 ;  /* 0x0000002e002e7307 */ /* 0x000e220000209000 */
[----:B------:R-:W-:-:S07]  /*06a0*/  FFMA R2, R13, R2, RZ ;  /* 0x000000020d027223 */ /* 0x000fce00000000ff */
[----:B------:R-:W0:Y:S01]  /*06b0*/  FRND.CEIL R52, R45 ;  /* 0x0000002d00347307 */ /* 0x000e220000209000 */
[----:B------:R-:W-:-:S07]  /*06c0*/  FFMA R8, R13, R8, RZ ;  /* 0x000000080d087223 */ /* 0x000fce00000000ff */
[----:B------:R-:W0:Y:S01]  /*06d0*/  FRND.CEIL R36, R36 ;  /* 0x0000002400247307 */ /* 0x000e220000209000 */
[----:B----4-:R-:W-:-:S07]  /*06e0*/  FFMA R44, R44, R5, R43 ;  /* 0x000000052c2c7223 */ /* 0x010fce000000002b */
[----:B------:R-:W4:Y:S01]  /*06f0*/  FRND.CEIL R34, R34 ;  /* 0x0000002200227307 */ /* 0x000f220000209000 */
[----:B------:R-:W-:-:S07]  /*0700*/  FFMA R28, R28, R5, R9 ;  /* 0x000000051c1c7223 */ /* 0x000fce0000000009 */
        /* <DEDUP_REMOVED lines=11> */
[----:B---3--:R-:W-:-:S07]  /*07c0*/  FFMA R39, R39, R6, R44 ;  /* 0x0000000627277223 */ /* 0x008fce000000002c */
[----:B------:R-:W3:Y:S01]  /*07d0*/  FRND.CEIL R31, R31 ;  /* 0x0000001f001f7307 */ /* 0x000ee20000209000 */
[----:B-----5:R-:W-:-:S07]  /*07e0*/  FFMA R37, R37, R6, R26 ;  /* 0x0000000625257223 */ /* 0x020fce000000001a */
[----:B------:R-:W5:Y:S01]  /*07f0*/  FRND.CEIL R29, R29 ;  /* 0x0000001d001d7307 */ /* 0x000f620000209000 */
[----:B-1----:R-:W-:-:S07]  /*0800*/  FFMA R35, R35, R6, R28 ;  /* 0x0000000623237223 */ /* 0x002fce000000001c */
[----:B------:R-:W1:Y:S01]  /*0810*/  FRND.CEIL R27, R27 ;  /* 0x0000001b001b7307 */ /* 0x000e620000209000 */
[----:B--2---:R-:W-:-:S07]  /*0820*/  FFMA R33, R33, R6, R38 ;  /* 0x0000000621217223 */ /* 0x004fce0000000026 */
[----:B------:R-:W2:Y:S01]  /*0830*/  FRND.CEIL R25, R25 ;  /* 0x0000001900197307 */ /* 0x000ea20000209000 */
[----:B------:R-:W-:-:S07]  /*0840*/  FFMA R49, R50, R15, R49 ;  /* 0x0000000f32317223 */ /* 0x000fce0000000031 */
[----:B------:R-:W2:Y:S01]  /*0850*/  FRND.CEIL R4, R19 ;  /* 0x0000001300047307 */ /* 0x000ea20000209000 */
[----:B0-----:R-:W-:-:S07]  /*0860*/  FFMA R46, R46, R15, R51 ;  /* 0x0000000f2e2e7223 */ /* 0x001fce0000000033 */
[----:B------:R-:W0:Y:S01]  /*0870*/  FRND.CEIL R20, R20 ;  /* 0x0000001400147307 */ /* 0x000e220000209000 */
[----:B------:R-:W-:-:S07]  /*0880*/  FFMA R52, R52, R15, R55 ;  /* 0x0000000f34347223 */ /* 0x000fce0000000037 */
[----:B------:R-:W0:Y:S01]  /*0890*/  FRND.CEIL R21, R21 ;  /* 0x0000001500157307 */ /* 0x000e220000209000 */
[----:B------:R-:W-:-:S07]  /*08a0*/  FFMA R54, R54, R15, R53 ;  /* 0x0000000f36367223 */ /* 0x000fce0000000035 */
[----:B------:R-:W0:Y:S01]  /*08b0*/  FRND.CEIL R3, R24 ;  /* 0x0000001800037307 */ /* 0x000e220000209000 */
[-C--:B------:R-:W-:Y:S01]  /*08c0*/  FFMA R36, R36, R7.reuse, R39 ;  /* 0x0000000724247223 */ /* 0x080fe20000000027 */
[-C--:B----4-:R-:W-:Y:S01]  /*08d0*/  FFMA R34, R34, R7.reuse, R37 ;  /* 0x0000000722227223 */ /* 0x090fe20000000025 */
[-C--:B------:R-:W-:Y:S01]  /*08e0*/  FFMA R32, R32, R7.reuse, R35 ;  /* 0x0000000720207223 */ /* 0x080fe20000000023 */
[----:B------:R-:W-:Y:S01]  /*08f0*/  FFMA R30, R30, R7, R33 ;  /* 0x000000071e1e7223 */ /* 0x000fe20000000021 */
[C---:B------:R-:W-:Y:S01]  /*0900*/  FFMA R49, R10.reuse, R57, R49 ;  /* 0x000000390a317223 */ /* 0x040fe20000000031 */
[C---:B------:R-:W-:Y:S01]  /*0910*/  FFMA R41, R10.reuse, R41, R46 ;  /* 0x000000290a297223 */ /* 0x040fe2000000002e */
[C---:B------:R-:W-:Y:S01]  /*0920*/  FFMA R52, R10.reuse, R59, R52 ;  /* 0x0000003b0a347223 */ /* 0x040fe20000000034 */
[----:B------:R-:W-:Y:S01]  /*0930*/  FFMA R54, R10, R23, R54 ;  /* 0x000000170a367223 */ /* 0x000fe20000000036 */
[-C--:B---3--:R-:W-:Y:S01]  /*0940*/  FFMA R31, R31, R12.reuse, R36 ;  /* 0x0000000c1f1f7223 */ /* 0x088fe20000000024 */
[-C--:B-----5:R-:W-:Y:S01]  /*0950*/  FFMA R29, R29, R12.reuse, R34 ;  /* 0x0000000c1d1d7223 */ /* 0x0a0fe20000000022 */
[-C--:B-1----:R-:W-:Y:S01]  /*0960*/  FFMA R27, R27, R12.reuse, R32 ;  /* 0x0000000c1b1b7223 */ /* 0x082fe20000000020 */
[----:B--2---:R-:W-:Y:S01]  /*0970*/  FFMA R25, R25, R12, R30 ;  /* 0x0000000c19197223 */ /* 0x004fe2000000001e */
[-C--:B------:R-:W-:Y:S01]  /*0980*/  FFMA R49, R4, R11.reuse, R49 ;  /* 0x0000000b04317223 */ /* 0x080fe20000000031 */
[-C--:B0-----:R-:W-:Y:S01]  /*0990*/  FFMA R41, R20, R11.reuse, R41 ;  /* 0x0000000b14297223 */ /* 0x081fe20000000029 */
[-C--:B------:R-:W-:Y:S01]  /*09a0*/  FFMA R21, R21, R11.reuse, R52 ;  /* 0x0000000b15157223 */ /* 0x080fe20000000034 */
[----:B------:R-:W-:Y:S01]  /*09b0*/  FFMA R3, R3, R11, R54 ;  /* 0x0000000b03037223 */ /* 0x000fe20000000036 */
[----:B------:R-:W-:Y:S04]  /*09c0*/  STG.E desc[UR8][R16.64], R31 ;  /* 0x0000001f10007986 */ /* 0x000fe8000c101908 */
[----:B------:R-:W-:Y:S04]  /*09d0*/  STG.E desc[UR8][R16.64+0x10], R29 ;  /* 0x0000101d10007986 */ /* 0x000fe8000c101908 */
[----:B------:R-:W-:Y:S04]  /*09e0*/  STG.E desc[UR8][R16.64+0x4], R27 ;  /* 0x0000041b10007986 */ /* 0x000fe8000c101908 */
[----:B------:R-:W-:Y:S04]  /*09f0*/  STG.E desc[UR8][R16.64+0x14], R25 ;  /* 0x0000141910007986 */ /* 0x000fe8000c101908 */
[----:B------:R-:W-:Y:S04]  /*0a00*/  STG.E desc[UR8][R16.64+0x20], R49 ;  /* 0x0000203110007986 */ /* 0x000fe8000c101908 */
[----:B------:R-:W-:Y:S04]  /*0a10*/  STG.E desc[UR8][R16.64+0x30], R41 ;  /* 0x0000302910007986 */ /* 0x000fe8000c101908 */
[----:B------:R-:W-:Y:S04]  /*0a20*/  STG.E desc[UR8][R16.64+0x24], R21 ;  /* 0x0000241510007986 */ /* 0x000fe8000c101908 */
[----:B------:R-:W-:Y:S01]  /*0a30*/  STG.E desc[UR8][R16.64+0x34], R3 ;  /* 0x0000340310007986 */ /* 0x000fe2000c101908 */
[----:B------:R-:W-:Y:S05]  /*0a40*/  EXIT ;  /* 0x000000000000794d */ /* 0x000fea0003800000 */
.L_x_24:
        /* <DEDUP_REMOVED lines=11> */
.L_x_29:


//--------------------- .nv.shared.reserved.0     --------------------------
	.section	.nv.shared.reserved.0,"aw",@nobits
	.weak		__nv_reservedSMEM_offset_0_alias
	.size		__nv_reservedSMEM_offset_0_alias, 0, 64
	.other		__nv_reservedSMEM_offset_0_alias,@"STO_CUDA_RESERVED_SHARED STV_DEFAULT"
__nv_reservedSMEM_offset_0_alias:
	.zero		0
	.zero		64


//--------------------- .nv.shared.default_function_kernel_3 --------------------------
	.section	.nv.shared.default_function_kernel_3,"aw",@nobits
	.sectionflags	@""
	.align	4
.nv.shared.default_function_kernel_3:
	.zero		1064


//--------------------- .nv.constant0.default_function_kernel --------------------------
	.section	.nv.constant0.default_function_kernel,"a",@progbits
	.sectionflags	@""
	.align	4
.nv.constant0.default_function_kernel:
	.zero		912


//--------------------- .nv.constant0.default_function_kernel_2 --------------------------
	.section	.nv.constant0.default_function_kernel_2,"a",@progbits
	.sectionflags	@""
	.align	4
.nv.constant0.default_function_kernel_2:
	.zero		912


//--------------------- .nv.constant0.default_function_kernel_1 --------------------------
	.section	.nv.constant0.default_function_kernel_1,"a",@progbits
	.sectionflags	@""
	.align	4
.nv.constant0.default_function_kernel_1:
	.zero		912


//--------------------- .nv.constant0.default_function_kernel_3 --------------------------
	.section	.nv.constant0.default_function_kernel_3,"a",@progbits
	.sectionflags	@""
	.align	4
.nv.constant0.default_function_kernel_3:
	.zero		920


//--------------------- SYMBOLS --------------------------

	.type		.nv.reservedSmem.offset0,@object
	.size		.nv.reservedSmem.offset0,0x4
	.type		.nv.reservedSmem.cap,@object
	.size		.nv.reservedSmem.cap,0x4
